//
// Generated by NVIDIA NVVM Compiler
//
// Compiler Build ID: CL-36424714
// Cuda compilation tools, release 13.0, V13.0.88
// Based on NVVM 20.0.0
//

.version 9.0
.target sm_100
.address_size 64

	// .globl	_Z10matmul_0_1PK6__halfS1_PS_iii
// _ZZ14mma_matmul_1_1PK6__halfS1_PS_iiiE2As has been demoted
// _ZZ14mma_matmul_1_1PK6__halfS1_PS_iiiE2Bs has been demoted

.visible .entry _Z10matmul_0_1PK6__halfS1_PS_iii(
	.param .u64 .ptr .align 1 _Z10matmul_0_1PK6__halfS1_PS_iii_param_0,
	.param .u64 .ptr .align 1 _Z10matmul_0_1PK6__halfS1_PS_iii_param_1,
	.param .u64 .ptr .align 1 _Z10matmul_0_1PK6__halfS1_PS_iii_param_2,
	.param .u32 _Z10matmul_0_1PK6__halfS1_PS_iii_param_3,
	.param .u32 _Z10matmul_0_1PK6__halfS1_PS_iii_param_4,
	.param .u32 _Z10matmul_0_1PK6__halfS1_PS_iii_param_5
)
{
	.reg .pred 	%p<13>;
	.reg .b16 	%rs<118>;
	.reg .b32 	%r<48>;
	.reg .b32 	%f<84>;
	.reg .b64 	%rd<43>;

	ld.param.u64 	%rd11, [_Z10matmul_0_1PK6__halfS1_PS_iii_param_0];
	ld.param.u64 	%rd12, [_Z10matmul_0_1PK6__halfS1_PS_iii_param_1];
	ld.param.u64 	%rd10, [_Z10matmul_0_1PK6__halfS1_PS_iii_param_2];
	ld.param.u32 	%r27, [_Z10matmul_0_1PK6__halfS1_PS_iii_param_3];
	ld.param.u32 	%r25, [_Z10matmul_0_1PK6__halfS1_PS_iii_param_4];
	ld.param.u32 	%r26, [_Z10matmul_0_1PK6__halfS1_PS_iii_param_5];
	cvta.to.global.u64 	%rd1, %rd12;
	cvta.to.global.u64 	%rd2, %rd11;
	mov.u32 	%r28, %tid.x;
	mov.u32 	%r29, %ntid.x;
	mov.u32 	%r30, %ctaid.x;
	mad.lo.s32 	%r1, %r29, %r30, %r28;
	mov.u32 	%r31, %tid.y;
	mov.u32 	%r32, %ntid.y;
	mov.u32 	%r33, %ctaid.y;
	mad.lo.s32 	%r2, %r32, %r33, %r31;
	setp.ge.s32 	%p1, %r2, %r27;
	setp.ge.s32 	%p2, %r1, %r25;
	or.pred  	%p3, %p1, %p2;
	@%p3 bra 	$L__BB0_15;
	setp.lt.s32 	%p4, %r26, 1;
	mov.f32 	%f83, 0f00000000;
	@%p4 bra 	$L__BB0_14;
	mul.lo.s32 	%r3, %r26, %r2;
	mul.lo.s32 	%r4, %r26, %r1;
	and.b32  	%r5, %r26, 15;
	setp.lt.u32 	%p5, %r26, 16;
	mov.f32 	%f83, 0f00000000;
	mov.b32 	%r44, 0;
	@%p5 bra 	$L__BB0_5;
	and.b32  	%r44, %r26, 2147483632;
	neg.s32 	%r42, %r44;
	mul.wide.u32 	%rd13, %r3, 2;
	add.s64 	%rd14, %rd13, %rd2;
	add.s64 	%rd41, %rd14, 16;
	add.s64 	%rd4, %rd1, 16;
	mov.f32 	%f83, 0f00000000;
	mov.u32 	%r41, %r4;
$L__BB0_4:
	.pragma "nounroll";
	mul.wide.s32 	%rd15, %r41, 2;
	add.s64 	%rd16, %rd4, %rd15;
	ld.global.u16 	%rs2, [%rd41+-16];
	ld.global.u16 	%rs3, [%rd16+-16];
	// begin inline asm
	{mul.f16 %rs1,%rs2,%rs3;
}
	// end inline asm
	// begin inline asm
	{  cvt.f32.f16 %f18, %rs1;}

	// end inline asm
	add.f32 	%f34, %f83, %f18;
	ld.global.u16 	%rs6, [%rd41+-14];
	ld.global.u16 	%rs7, [%rd16+-14];
	// begin inline asm
	{mul.f16 %rs5,%rs6,%rs7;
}
	// end inline asm
	// begin inline asm
	{  cvt.f32.f16 %f19, %rs5;}

	// end inline asm
	add.f32 	%f35, %f34, %f19;
	ld.global.u16 	%rs10, [%rd41+-12];
	ld.global.u16 	%rs11, [%rd16+-12];
	// begin inline asm
	{mul.f16 %rs9,%rs10,%rs11;
}
	// end inline asm
	// begin inline asm
	{  cvt.f32.f16 %f20, %rs9;}

	// end inline asm
	add.f32 	%f36, %f35, %f20;
	ld.global.u16 	%rs14, [%rd41+-10];
	ld.global.u16 	%rs15, [%rd16+-10];
	// begin inline asm
	{mul.f16 %rs13,%rs14,%rs15;
}
	// end inline asm
	// begin inline asm
	{  cvt.f32.f16 %f21, %rs13;}

	// end inline asm
	add.f32 	%f37, %f36, %f21;
	ld.global.u16 	%rs18, [%rd41+-8];
	ld.global.u16 	%rs19, [%rd16+-8];
	// begin inline asm
	{mul.f16 %rs17,%rs18,%rs19;
}
	// end inline asm
	// begin inline asm
	{  cvt.f32.f16 %f22, %rs17;}

	// end inline asm
	add.f32 	%f38, %f37, %f22;
	ld.global.u16 	%rs22, [%rd41+-6];
	ld.global.u16 	%rs23, [%rd16+-6];
	// begin inline asm
	{mul.f16 %rs21,%rs22,%rs23;
}
	// end inline asm
	// begin inline asm
	{  cvt.f32.f16 %f23, %rs21;}

	// end inline asm
	add.f32 	%f39, %f38, %f23;
	ld.global.u16 	%rs26, [%rd41+-4];
	ld.global.u16 	%rs27, [%rd16+-4];
	// begin inline asm
	{mul.f16 %rs25,%rs26,%rs27;
}
	// end inline asm
	// begin inline asm
	{  cvt.f32.f16 %f24, %rs25;}

	// end inline asm
	add.f32 	%f40, %f39, %f24;
	ld.global.u16 	%rs30, [%rd41+-2];
	ld.global.u16 	%rs31, [%rd16+-2];
	// begin inline asm
	{mul.f16 %rs29,%rs30,%rs31;
}
	// end inline asm
	// begin inline asm
	{  cvt.f32.f16 %f25, %rs29;}

	// end inline asm
	add.f32 	%f41, %f40, %f25;
	ld.global.u16 	%rs34, [%rd41];
	ld.global.u16 	%rs35, [%rd16];
	// begin inline asm
	{mul.f16 %rs33,%rs34,%rs35;
}
	// end inline asm
	// begin inline asm
	{  cvt.f32.f16 %f26, %rs33;}

	// end inline asm
	add.f32 	%f42, %f41, %f26;
	ld.global.u16 	%rs38, [%rd41+2];
	ld.global.u16 	%rs39, [%rd16+2];
	// begin inline asm
	{mul.f16 %rs37,%rs38,%rs39;
}
	// end inline asm
	// begin inline asm
	{  cvt.f32.f16 %f27, %rs37;}

	// end inline asm
	add.f32 	%f43, %f42, %f27;
	ld.global.u16 	%rs42, [%rd41+4];
	ld.global.u16 	%rs43, [%rd16+4];
	// begin inline asm
	{mul.f16 %rs41,%rs42,%rs43;
}
	// end inline asm
	// begin inline asm
	{  cvt.f32.f16 %f28, %rs41;}

	// end inline asm
	add.f32 	%f44, %f43, %f28;
	ld.global.u16 	%rs46, [%rd41+6];
	ld.global.u16 	%rs47, [%rd16+6];
	// begin inline asm
	{mul.f16 %rs45,%rs46,%rs47;
}
	// end inline asm
	// begin inline asm
	{  cvt.f32.f16 %f29, %rs45;}

	// end inline asm
	add.f32 	%f45, %f44, %f29;
	ld.global.u16 	%rs50, [%rd41+8];
	ld.global.u16 	%rs51, [%rd16+8];
	// begin inline asm
	{mul.f16 %rs49,%rs50,%rs51;
}
	// end inline asm
	// begin inline asm
	{  cvt.f32.f16 %f30, %rs49;}

	// end inline asm
	add.f32 	%f46, %f45, %f30;
	ld.global.u16 	%rs54, [%rd41+10];
	ld.global.u16 	%rs55, [%rd16+10];
	// begin inline asm
	{mul.f16 %rs53,%rs54,%rs55;
}
	// end inline asm
	// begin inline asm
	{  cvt.f32.f16 %f31, %rs53;}

	// end inline asm
	add.f32 	%f47, %f46, %f31;
	ld.global.u16 	%rs58, [%rd41+12];
	ld.global.u16 	%rs59, [%rd16+12];
	// begin inline asm
	{mul.f16 %rs57,%rs58,%rs59;
}
	// end inline asm
	// begin inline asm
	{  cvt.f32.f16 %f32, %rs57;}

	// end inline asm
	add.f32 	%f48, %f47, %f32;
	ld.global.u16 	%rs62, [%rd41+14];
	ld.global.u16 	%rs63, [%rd16+14];
	// begin inline asm
	{mul.f16 %rs61,%rs62,%rs63;
}
	// end inline asm
	// begin inline asm
	{  cvt.f32.f16 %f33, %rs61;}

	// end inline asm
	add.f32 	%f83, %f48, %f33;
	add.s32 	%r42, %r42, 16;
	add.s64 	%rd41, %rd41, 32;
	add.s32 	%r41, %r41, 16;
	setp.ne.s32 	%p6, %r42, 0;
	@%p6 bra 	$L__BB0_4;
$L__BB0_5:
	setp.eq.s32 	%p7, %r5, 0;
	@%p7 bra 	$L__BB0_14;
	and.b32  	%r13, %r26, 7;
	setp.lt.u32 	%p8, %r5, 8;
	@%p8 bra 	$L__BB0_8;
	add.s32 	%r35, %r44, %r3;
	mul.wide.u32 	%rd17, %r35, 2;
	add.s64 	%rd18, %rd2, %rd17;
	ld.global.u16 	%rs66, [%rd18];
	add.s32 	%r36, %r44, %r4;
	mul.wide.s32 	%rd19, %r36, 2;
	add.s64 	%rd20, %rd1, %rd19;
	ld.global.u16 	%rs67, [%rd20];
	// begin inline asm
	{mul.f16 %rs65,%rs66,%rs67;
}
	// end inline asm
	// begin inline asm
	{  cvt.f32.f16 %f50, %rs65;}

	// end inline asm
	add.f32 	%f58, %f83, %f50;
	cvt.u64.u32 	%rd21, %r3;
	cvt.u64.u32 	%rd22, %r44;
	add.s64 	%rd23, %rd22, %rd21;
	shl.b64 	%rd24, %rd23, 1;
	add.s64 	%rd25, %rd2, %rd24;
	ld.global.u16 	%rs70, [%rd25+2];
	ld.global.u16 	%rs71, [%rd20+2];
	// begin inline asm
	{mul.f16 %rs69,%rs70,%rs71;
}
	// end inline asm
	// begin inline asm
	{  cvt.f32.f16 %f51, %rs69;}

	// end inline asm
	add.f32 	%f59, %f58, %f51;
	ld.global.u16 	%rs74, [%rd25+4];
	ld.global.u16 	%rs75, [%rd20+4];
	// begin inline asm
	{mul.f16 %rs73,%rs74,%rs75;
}
	// end inline asm
	// begin inline asm
	{  cvt.f32.f16 %f52, %rs73;}

	// end inline asm
	add.f32 	%f60, %f59, %f52;
	ld.global.u16 	%rs78, [%rd25+6];
	ld.global.u16 	%rs79, [%rd20+6];
	// begin inline asm
	{mul.f16 %rs77,%rs78,%rs79;
}
	// end inline asm
	// begin inline asm
	{  cvt.f32.f16 %f53, %rs77;}

	// end inline asm
	add.f32 	%f61, %f60, %f53;
	ld.global.u16 	%rs82, [%rd25+8];
	ld.global.u16 	%rs83, [%rd20+8];
	// begin inline asm
	{mul.f16 %rs81,%rs82,%rs83;
}
	// end inline asm
	// begin inline asm
	{  cvt.f32.f16 %f54, %rs81;}

	// end inline asm
	add.f32 	%f62, %f61, %f54;
	ld.global.u16 	%rs86, [%rd25+10];
	ld.global.u16 	%rs87, [%rd20+10];
	// begin inline asm
	{mul.f16 %rs85,%rs86,%rs87;
}
	// end inline asm
	// begin inline asm
	{  cvt.f32.f16 %f55, %rs85;}

	// end inline asm
	add.f32 	%f63, %f62, %f55;
	ld.global.u16 	%rs90, [%rd25+12];
	ld.global.u16 	%rs91, [%rd20+12];
	// begin inline asm
	{mul.f16 %rs89,%rs90,%rs91;
}
	// end inline asm
	// begin inline asm
	{  cvt.f32.f16 %f56, %rs89;}

	// end inline asm
	add.f32 	%f64, %f63, %f56;
	ld.global.u16 	%rs94, [%rd25+14];
	ld.global.u16 	%rs95, [%rd20+14];
	// begin inline asm
	{mul.f16 %rs93,%rs94,%rs95;
}
	// end inline asm
	// begin inline asm
	{  cvt.f32.f16 %f57, %rs93;}

	// end inline asm
	add.f32 	%f83, %f64, %f57;
	add.s32 	%r44, %r44, 8;
$L__BB0_8:
	setp.eq.s32 	%p9, %r13, 0;
	@%p9 bra 	$L__BB0_14;
	and.b32  	%r16, %r26, 3;
	setp.lt.u32 	%p10, %r13, 4;
	@%p10 bra 	$L__BB0_11;
	add.s32 	%r37, %r44, %r3;
	mul.wide.u32 	%rd26, %r37, 2;
	add.s64 	%rd27, %rd2, %rd26;
	ld.global.u16 	%rs98, [%rd27];
	add.s32 	%r38, %r44, %r4;
	mul.wide.s32 	%rd28, %r38, 2;
	add.s64 	%rd29, %rd1, %rd28;
	ld.global.u16 	%rs99, [%rd29];
	// begin inline asm
	{mul.f16 %rs97,%rs98,%rs99;
}
	// end inline asm
	// begin inline asm
	{  cvt.f32.f16 %f66, %rs97;}

	// end inline asm
	add.f32 	%f70, %f83, %f66;
	cvt.u64.u32 	%rd30, %r3;
	cvt.u64.u32 	%rd31, %r44;
	add.s64 	%rd32, %rd31, %rd30;
	shl.b64 	%rd33, %rd32, 1;
	add.s64 	%rd34, %rd2, %rd33;
	ld.global.u16 	%rs102, [%rd34+2];
	ld.global.u16 	%rs103, [%rd29+2];
	// begin inline asm
	{mul.f16 %rs101,%rs102,%rs103;
}
	// end inline asm
	// begin inline asm
	{  cvt.f32.f16 %f67, %rs101;}

	// end inline asm
	add.f32 	%f71, %f70, %f67;
	ld.global.u16 	%rs106, [%rd34+4];
	ld.global.u16 	%rs107, [%rd29+4];
	// begin inline asm
	{mul.f16 %rs105,%rs106,%rs107;
}
	// end inline asm
	// begin inline asm
	{  cvt.f32.f16 %f68, %rs105;}

	// end inline asm
	add.f32 	%f72, %f71, %f68;
	ld.global.u16 	%rs110, [%rd34+6];
	ld.global.u16 	%rs111, [%rd29+6];
	// begin inline asm
	{mul.f16 %rs109,%rs110,%rs111;
}
	// end inline asm
	// begin inline asm
	{  cvt.f32.f16 %f69, %rs109;}

	// end inline asm
	add.f32 	%f83, %f72, %f69;
	add.s32 	%r44, %r44, 4;
$L__BB0_11:
	setp.eq.s32 	%p11, %r16, 0;
	@%p11 bra 	$L__BB0_14;
	add.s32 	%r47, %r44, %r4;
	add.s32 	%r39, %r44, %r3;
	mul.wide.u32 	%rd35, %r39, 2;
	add.s64 	%rd42, %rd2, %rd35;
	neg.s32 	%r46, %r16;
$L__BB0_13:
	.pragma "nounroll";
	mul.wide.s32 	%rd36, %r47, 2;
	add.s64 	%rd37, %rd1, %rd36;
	ld.global.u16 	%rs114, [%rd42];
	ld.global.u16 	%rs115, [%rd37];
	// begin inline asm
	{mul.f16 %rs113,%rs114,%rs115;
}
	// end inline asm
	// begin inline asm
	{  cvt.f32.f16 %f73, %rs113;}

	// end inline asm
	add.f32 	%f83, %f83, %f73;
	add.s32 	%r47, %r47, 1;
	add.s64 	%rd42, %rd42, 2;
	add.s32 	%r46, %r46, 1;
	setp.ne.s32 	%p12, %r46, 0;
	@%p12 bra 	$L__BB0_13;
$L__BB0_14:
	// begin inline asm
	{  cvt.rn.f16.f32 %rs117, %f83;}

	// end inline asm
	mad.lo.s32 	%r40, %r25, %r2, %r1;
	cvta.to.global.u64 	%rd38, %rd10;
	mul.wide.s32 	%rd39, %r40, 2;
	add.s64 	%rd40, %rd38, %rd39;
	st.global.u16 	[%rd40], %rs117;
$L__BB0_15:
	ret;

}
	// .globl	_Z14mma_matmul_1_0PK6__halfS1_PS_iii
.visible .entry _Z14mma_matmul_1_0PK6__halfS1_PS_iii(
	.param .u64 .ptr .align 1 _Z14mma_matmul_1_0PK6__halfS1_PS_iii_param_0,
	.param .u64 .ptr .align 1 _Z14mma_matmul_1_0PK6__halfS1_PS_iii_param_1,
	.param .u64 .ptr .align 1 _Z14mma_matmul_1_0PK6__halfS1_PS_iii_param_2,
	.param .u32 _Z14mma_matmul_1_0PK6__halfS1_PS_iii_param_3,
	.param .u32 _Z14mma_matmul_1_0PK6__halfS1_PS_iii_param_4,
	.param .u32 _Z14mma_matmul_1_0PK6__halfS1_PS_iii_param_5
)
{
	.reg .pred 	%p<51>;
	.reg .b16 	%rs<65>;
	.reg .b32 	%r<60>;
	.reg .b32 	%f<47>;
	.reg .b64 	%rd<39>;

	ld.param.u64 	%rd9, [_Z14mma_matmul_1_0PK6__halfS1_PS_iii_param_0];
	ld.param.u64 	%rd10, [_Z14mma_matmul_1_0PK6__halfS1_PS_iii_param_1];
	ld.param.u64 	%rd11, [_Z14mma_matmul_1_0PK6__halfS1_PS_iii_param_2];
	ld.param.u32 	%r29, [_Z14mma_matmul_1_0PK6__halfS1_PS_iii_param_3];
	ld.param.u32 	%r30, [_Z14mma_matmul_1_0PK6__halfS1_PS_iii_param_4];
	ld.param.u32 	%r31, [_Z14mma_matmul_1_0PK6__halfS1_PS_iii_param_5];
	cvta.to.global.u64 	%rd1, %rd10;
	cvta.to.global.u64 	%rd2, %rd9;
	cvta.to.global.u64 	%rd3, %rd11;
	mov.u32 	%r1, %tid.x;
	mov.u32 	%r32, %ctaid.y;
	shl.b32 	%r2, %r32, 4;
	mov.u32 	%r33, %ctaid.x;
	shl.b32 	%r3, %r33, 3;
	shr.u32 	%r4, %r1, 2;
	and.b32  	%r5, %r1, 3;
	setp.lt.s32 	%p1, %r31, 1;
	mov.f32 	%f43, 0f00000000;
	mov.f32 	%f44, %f43;
	mov.f32 	%f45, %f43;
	mov.f32 	%f46, %f43;
	@%p1 bra 	$L__BB1_39;
	add.s32 	%r6, %r2, %r4;
	add.s32 	%r7, %r6, 8;
	shl.b32 	%r58, %r5, 1;
	add.s32 	%r9, %r3, %r4;
	mul.lo.s32 	%r35, %r31, %r9;
	mul.wide.u32 	%rd12, %r5, 4;
	mul.wide.s32 	%rd13, %r35, 2;
	add.s64 	%rd14, %rd12, %rd13;
	add.s64 	%rd15, %rd14, %rd1;
	add.s64 	%rd38, %rd15, 18;
	mad.lo.s32 	%r57, %r31, %r7, %r58;
	mad.lo.s32 	%r56, %r31, %r6, %r58;
	add.s32 	%r55, %r35, %r58;
	mov.f32 	%f46, 0f00000000;
	mov.b32 	%r59, 8;
	mov.f32 	%f45, %f46;
	mov.f32 	%f44, %f46;
	mov.f32 	%f43, %f46;
$L__BB1_2:
	setp.ge.s32 	%p2, %r6, %r29;
	setp.ge.s32 	%p3, %r58, %r31;
	or.pred  	%p4, %p2, %p3;
	@%p4 bra 	$L__BB1_4;
	mul.wide.u32 	%rd16, %r56, 2;
	add.s64 	%rd17, %rd2, %rd16;
	ld.global.nc.u16 	%rs53, [%rd17];
	bra.uni 	$L__BB1_5;
$L__BB1_4:
	mov.f32 	%f15, 0f00000000;
	// begin inline asm
	{  cvt.rn.f16.f32 %rs53, %f15;}

	// end inline asm
$L__BB1_5:
	add.s32 	%r18, %r58, 1;
	setp.ge.s32 	%p6, %r18, %r31;
	mul.wide.u32 	%rd18, %r56, 2;
	add.s64 	%rd6, %rd2, %rd18;
	or.pred  	%p7, %p2, %p6;
	@%p7 bra 	$L__BB1_7;
	ld.global.nc.u16 	%rs54, [%rd6+2];
	bra.uni 	$L__BB1_8;
$L__BB1_7:
	mov.f32 	%f16, 0f00000000;
	// begin inline asm
	{  cvt.rn.f16.f32 %rs54, %f16;}

	// end inline asm
$L__BB1_8:
	setp.ge.s32 	%p9, %r7, %r29;
	or.pred  	%p10, %p9, %p3;
	@%p10 bra 	$L__BB1_10;
	mul.wide.u32 	%rd19, %r57, 2;
	add.s64 	%rd20, %rd2, %rd19;
	ld.global.nc.u16 	%rs55, [%rd20];
	bra.uni 	$L__BB1_11;
$L__BB1_10:
	mov.f32 	%f17, 0f00000000;
	// begin inline asm
	{  cvt.rn.f16.f32 %rs55, %f17;}

	// end inline asm
$L__BB1_11:
	mul.wide.u32 	%rd21, %r57, 2;
	add.s64 	%rd7, %rd2, %rd21;
	or.pred  	%p13, %p9, %p6;
	@%p13 bra 	$L__BB1_13;
	ld.global.nc.u16 	%rs56, [%rd7+2];
	bra.uni 	$L__BB1_14;
$L__BB1_13:
	mov.f32 	%f18, 0f00000000;
	// begin inline asm
	{  cvt.rn.f16.f32 %rs56, %f18;}

	// end inline asm
$L__BB1_14:
	add.s32 	%r37, %r58, 8;
	setp.ge.s32 	%p15, %r37, %r31;
	or.pred  	%p16, %p2, %p15;
	@%p16 bra 	$L__BB1_16;
	ld.global.nc.u16 	%rs57, [%rd6+16];
	bra.uni 	$L__BB1_17;
$L__BB1_16:
	mov.f32 	%f19, 0f00000000;
	// begin inline asm
	{  cvt.rn.f16.f32 %rs57, %f19;}

	// end inline asm
$L__BB1_17:
	add.s32 	%r19, %r58, 9;
	setp.ge.s32 	%p18, %r19, %r31;
	or.pred  	%p19, %p2, %p18;
	@%p19 bra 	$L__BB1_19;
	ld.global.nc.u16 	%rs58, [%rd6+18];
	bra.uni 	$L__BB1_20;
$L__BB1_19:
	mov.f32 	%f20, 0f00000000;
	// begin inline asm
	{  cvt.rn.f16.f32 %rs58, %f20;}

	// end inline asm
$L__BB1_20:
	add.s32 	%r38, %r58, 8;
	setp.ge.s32 	%p20, %r38, %r31;
	or.pred  	%p22, %p9, %p20;
	@%p22 bra 	$L__BB1_22;
	ld.global.nc.u16 	%rs59, [%rd7+16];
	bra.uni 	$L__BB1_23;
$L__BB1_22:
	mov.f32 	%f21, 0f00000000;
	// begin inline asm
	{  cvt.rn.f16.f32 %rs59, %f21;}

	// end inline asm
$L__BB1_23:
	or.pred  	%p25, %p9, %p18;
	@%p25 bra 	$L__BB1_25;
	ld.global.nc.u16 	%rs60, [%rd7+18];
	bra.uni 	$L__BB1_26;
$L__BB1_25:
	mov.f32 	%f22, 0f00000000;
	// begin inline asm
	{  cvt.rn.f16.f32 %rs60, %f22;}

	// end inline asm
$L__BB1_26:
	setp.ge.s32 	%p27, %r9, %r30;
	or.pred  	%p28, %p3, %p27;
	@%p28 bra 	$L__BB1_28;
	mul.wide.s32 	%rd22, %r55, 2;
	add.s64 	%rd23, %rd1, %rd22;
	ld.global.nc.u16 	%rs61, [%rd23];
	bra.uni 	$L__BB1_29;
$L__BB1_28:
	mov.f32 	%f23, 0f00000000;
	// begin inline asm
	{  cvt.rn.f16.f32 %rs61, %f23;}

	// end inline asm
$L__BB1_29:
	setp.ge.s32 	%p29, %r18, %r31;
	or.pred  	%p31, %p29, %p27;
	@%p31 bra 	$L__BB1_31;
	ld.global.nc.u16 	%rs62, [%rd38+-16];
	bra.uni 	$L__BB1_32;
$L__BB1_31:
	mov.f32 	%f24, 0f00000000;
	// begin inline asm
	{  cvt.rn.f16.f32 %rs62, %f24;}

	// end inline asm
$L__BB1_32:
	add.s32 	%r39, %r58, 8;
	setp.ge.s32 	%p32, %r39, %r31;
	or.pred  	%p34, %p32, %p27;
	@%p34 bra 	$L__BB1_34;
	ld.global.nc.u16 	%rs63, [%rd38+-2];
	bra.uni 	$L__BB1_35;
$L__BB1_34:
	mov.f32 	%f25, 0f00000000;
	// begin inline asm
	{  cvt.rn.f16.f32 %rs63, %f25;}

	// end inline asm
$L__BB1_35:
	or.pred  	%p37, %p18, %p27;
	@%p37 bra 	$L__BB1_37;
	ld.global.nc.u16 	%rs64, [%rd38];
	bra.uni 	$L__BB1_38;
$L__BB1_37:
	mov.f32 	%f26, 0f00000000;
	// begin inline asm
	{  cvt.rn.f16.f32 %rs64, %f26;}

	// end inline asm
$L__BB1_38:
	mov.b32 	%r45, {%rs63, %rs64};
	mov.b32 	%r40, {%rs53, %rs54};
	mov.b32 	%r41, {%rs55, %rs56};
	mov.b32 	%r42, {%rs57, %rs58};
	mov.b32 	%r43, {%rs59, %rs60};
	mov.b32 	%r44, {%rs61, %rs62};
	// begin inline asm
	mma.sync.aligned.m16n8k16.row.col.f32.f16.f16.f32 {%f43,%f44,%f45,%f46}, {%r40,%r41,%r42,%r43}, {%r44,%r45}, {%f43,%f44,%f45,%f46};

	// end inline asm
	add.s32 	%r20, %r59, 16;
	add.s32 	%r46, %r59, 8;
	add.s32 	%r58, %r58, 16;
	add.s64 	%rd38, %rd38, 32;
	add.s32 	%r57, %r57, 16;
	add.s32 	%r56, %r56, 16;
	add.s32 	%r55, %r55, 16;
	setp.lt.s32 	%p38, %r46, %r31;
	mov.u32 	%r59, %r20;
	@%p38 bra 	$L__BB1_2;
$L__BB1_39:
	mov.u32 	%r47, %tid.x;
	shr.u32 	%r48, %r47, 2;
	add.s32 	%r25, %r2, %r48;
	add.s32 	%r26, %r25, 8;
	shl.b32 	%r50, %r5, 1;
	add.s32 	%r27, %r50, %r3;
	setp.ge.s32 	%p39, %r25, %r29;
	setp.ge.s32 	%p40, %r27, %r30;
	or.pred  	%p41, %p39, %p40;
	@%p41 bra 	$L__BB1_41;
	// begin inline asm
	{  cvt.rn.f16.f32 %rs49, %f43;}

	// end inline asm
	mad.lo.s32 	%r51, %r30, %r25, %r27;
	mul.wide.s32 	%rd24, %r51, 2;
	add.s64 	%rd25, %rd3, %rd24;
	st.global.u16 	[%rd25], %rs49;
$L__BB1_41:
	setp.ge.s32 	%p42, %r25, %r29;
	add.s32 	%r28, %r27, 1;
	setp.ge.s32 	%p43, %r28, %r30;
	or.pred  	%p44, %p42, %p43;
	@%p44 bra 	$L__BB1_43;
	// begin inline asm
	{  cvt.rn.f16.f32 %rs50, %f44;}

	// end inline asm
	mul.lo.s32 	%r52, %r30, %r25;
	cvt.s64.s32 	%rd26, %r52;
	cvt.s64.s32 	%rd27, %r27;
	add.s64 	%rd28, %rd26, %rd27;
	shl.b64 	%rd29, %rd28, 1;
	add.s64 	%rd30, %rd3, %rd29;
	st.global.u16 	[%rd30+2], %rs50;
$L__BB1_43:
	setp.ge.s32 	%p45, %r27, %r30;
	setp.ge.s32 	%p46, %r26, %r29;
	or.pred  	%p47, %p46, %p45;
	@%p47 bra 	$L__BB1_45;
	// begin inline asm
	{  cvt.rn.f16.f32 %rs51, %f45;}

	// end inline asm
	mad.lo.s32 	%r53, %r30, %r26, %r27;
	mul.wide.s32 	%rd31, %r53, 2;
	add.s64 	%rd32, %rd3, %rd31;
	st.global.u16 	[%rd32], %rs51;
$L__BB1_45:
	setp.ge.s32 	%p48, %r26, %r29;
	setp.ge.s32 	%p49, %r28, %r30;
	or.pred  	%p50, %p48, %p49;
	@%p50 bra 	$L__BB1_47;
	// begin inline asm
	{  cvt.rn.f16.f32 %rs52, %f46;}

	// end inline asm
	mul.lo.s32 	%r54, %r30, %r26;
	cvt.s64.s32 	%rd33, %r54;
	cvt.s64.s32 	%rd34, %r27;
	add.s64 	%rd35, %rd33, %rd34;
	shl.b64 	%rd36, %rd35, 1;
	add.s64 	%rd37, %rd3, %rd36;
	st.global.u16 	[%rd37+2], %rs52;
$L__BB1_47:
	ret;

}
	// .globl	_Z14mma_matmul_1_1PK6__halfS1_PS_iii
.visible .entry _Z14mma_matmul_1_1PK6__halfS1_PS_iii(
	.param .u64 .ptr .align 1 _Z14mma_matmul_1_1PK6__halfS1_PS_iii_param_0,
	.param .u64 .ptr .align 1 _Z14mma_matmul_1_1PK6__halfS1_PS_iii_param_1,
	.param .u64 .ptr .align 1 _Z14mma_matmul_1_1PK6__halfS1_PS_iii_param_2,
	.param .u32 _Z14mma_matmul_1_1PK6__halfS1_PS_iii_param_3,
	.param .u32 _Z14mma_matmul_1_1PK6__halfS1_PS_iii_param_4,
	.param .u32 _Z14mma_matmul_1_1PK6__halfS1_PS_iii_param_5
)
.maxntid 256
{
	.reg .pred 	%p<3>;
	.reg .b16 	%rs<57>;
	.reg .b32 	%r<121>;
	.reg .b32 	%f<131>;
	.reg .b64 	%rd<34>;
	// demoted variable
	.shared .align 2 .b8 _ZZ14mma_matmul_1_1PK6__halfS1_PS_iiiE2As[2048];
	// demoted variable
	.shared .align 2 .b8 _ZZ14mma_matmul_1_1PK6__halfS1_PS_iiiE2Bs[2048];
	ld.param.u32 	%r36, [_Z14mma_matmul_1_1PK6__halfS1_PS_iii_param_5];
	mov.u32 	%r37, %ctaid.y;
	shl.b32 	%r1, %r37, 6;
	mov.u32 	%r38, %ctaid.x;
	shl.b32 	%r2, %r38, 6;
	mov.u32 	%r3, %tid.x;
	mov.u32 	%r4, %tid.y;
	mov.u32 	%r39, %ntid.x;
	mad.lo.s32 	%r40, %r4, %r39, %r3;
	shr.u32 	%r41, %r40, 2;
	and.b32  	%r5, %r41, 24;
	shr.u32 	%r42, %r40, 3;
	and.b32  	%r6, %r42, 32752;
	and.b32  	%r7, %r41, 7;
	and.b32  	%r8, %r40, 3;
	setp.lt.s32 	%p1, %r36, 1;
	mov.f32 	%f115, 0f00000000;
	mov.f32 	%f116, %f115;
	mov.f32 	%f117, %f115;
	mov.f32 	%f118, %f115;
	mov.f32 	%f119, %f115;
	mov.f32 	%f120, %f115;
	mov.f32 	%f121, %f115;
	mov.f32 	%f122, %f115;
	mov.f32 	%f123, %f115;
	mov.f32 	%f124, %f115;
	mov.f32 	%f125, %f115;
	mov.f32 	%f126, %f115;
	mov.f32 	%f127, %f115;
	mov.f32 	%f128, %f115;
	mov.f32 	%f129, %f115;
	mov.f32 	%f130, %f115;
	@%p1 bra 	$L__BB2_3;
	add.s32 	%r44, %r1, %r4;
	add.s32 	%r45, %r44, 16;
	add.s32 	%r46, %r44, 32;
	add.s32 	%r47, %r44, 48;
	add.s32 	%r48, %r2, %r3;
	add.s32 	%r49, %r48, 16;
	add.s32 	%r50, %r48, 32;
	add.s32 	%r51, %r48, 48;
	mad.lo.s32 	%r119, %r45, %r36, %r3;
	mad.lo.s32 	%r118, %r47, %r36, %r3;
	mad.lo.s32 	%r117, %r46, %r36, %r3;
	mad.lo.s32 	%r116, %r44, %r36, %r3;
	mad.lo.s32 	%r115, %r51, %r36, %r4;
	mad.lo.s32 	%r114, %r50, %r36, %r4;
	mad.lo.s32 	%r113, %r49, %r36, %r4;
	mad.lo.s32 	%r112, %r48, %r36, %r4;
	mov.b32 	%r120, 0;
	mov.f32 	%f115, 0f00000000;
$L__BB2_2:
	ld.param.u64 	%rd32, [_Z14mma_matmul_1_1PK6__halfS1_PS_iii_param_1];
	ld.param.u64 	%rd31, [_Z14mma_matmul_1_1PK6__halfS1_PS_iii_param_0];
	mul.wide.s32 	%rd4, %r119, 2;
	cvta.to.global.u64 	%rd5, %rd31;
	add.s64 	%rd6, %rd5, %rd4;
	mul.wide.s32 	%rd7, %r118, 2;
	add.s64 	%rd8, %rd5, %rd7;
	mul.wide.s32 	%rd9, %r117, 2;
	add.s64 	%rd10, %rd5, %rd9;
	mul.wide.s32 	%rd11, %r116, 2;
	add.s64 	%rd12, %rd5, %rd11;
	mul.wide.s32 	%rd13, %r115, 2;
	cvta.to.global.u64 	%rd14, %rd32;
	add.s64 	%rd15, %rd14, %rd13;
	mul.wide.s32 	%rd16, %r114, 2;
	add.s64 	%rd17, %rd14, %rd16;
	mul.wide.s32 	%rd18, %r113, 2;
	add.s64 	%rd19, %rd14, %rd18;
	mul.wide.s32 	%rd20, %r112, 2;
	add.s64 	%rd21, %rd14, %rd20;
	ld.global.u16 	%rs1, [%rd12];
	mov.u32 	%r76, %tid.x;
	shl.b32 	%r77, %r76, 1;
	mov.u32 	%r78, _ZZ14mma_matmul_1_1PK6__halfS1_PS_iiiE2As;
	add.s32 	%r79, %r78, %r77;
	mov.u32 	%r80, %tid.y;
	shl.b32 	%r81, %r80, 5;
	add.s32 	%r82, %r79, %r81;
	st.shared.u16 	[%r82], %rs1;
	ld.global.u16 	%rs2, [%rd6];
	st.shared.u16 	[%r82+512], %rs2;
	ld.global.u16 	%rs3, [%rd10];
	st.shared.u16 	[%r82+1024], %rs3;
	ld.global.u16 	%rs4, [%rd8];
	st.shared.u16 	[%r82+1536], %rs4;
	ld.global.u16 	%rs5, [%rd21];
	shl.b32 	%r83, %r80, 7;
	mov.u32 	%r84, _ZZ14mma_matmul_1_1PK6__halfS1_PS_iiiE2Bs;
	add.s32 	%r85, %r84, %r83;
	add.s32 	%r86, %r85, %r77;
	st.shared.u16 	[%r86], %rs5;
	ld.global.u16 	%rs6, [%rd19];
	st.shared.u16 	[%r86+32], %rs6;
	ld.global.u16 	%rs7, [%rd17];
	st.shared.u16 	[%r86+64], %rs7;
	ld.global.u16 	%rs8, [%rd15];
	st.shared.u16 	[%r86+96], %rs8;
	bar.sync 	0;
	add.s32 	%r87, %r7, %r6;
	shl.b32 	%r88, %r87, 5;
	add.s32 	%r89, %r78, %r88;
	shl.b32 	%r90, %r8, 2;
	add.s32 	%r91, %r89, %r90;
	ld.shared.u16 	%rs9, [%r91];
	ld.shared.u16 	%rs10, [%r91+2];
	mov.b32 	%r52, {%rs9, %rs10};
	ld.shared.u16 	%rs11, [%r91+256];
	ld.shared.u16 	%rs12, [%r91+258];
	mov.b32 	%r53, {%rs11, %rs12};
	ld.shared.u16 	%rs13, [%r91+16];
	ld.shared.u16 	%rs14, [%r91+18];
	mov.b32 	%r54, {%rs13, %rs14};
	ld.shared.u16 	%rs15, [%r91+272];
	ld.shared.u16 	%rs16, [%r91+274];
	mov.b32 	%r55, {%rs15, %rs16};
	shl.b32 	%r92, %r8, 8;
	add.s32 	%r93, %r84, %r92;
	add.s32 	%r94, %r7, %r5;
	shl.b32 	%r95, %r94, 1;
	add.s32 	%r96, %r93, %r95;
	ld.shared.u16 	%rs17, [%r96];
	ld.shared.u16 	%rs18, [%r96+128];
	mov.b32 	%r56, {%rs17, %rs18};
	ld.shared.u16 	%rs19, [%r96+1024];
	ld.shared.u16 	%rs20, [%r96+1152];
	mov.b32 	%r57, {%rs19, %rs20};
	// begin inline asm
	mma.sync.aligned.m16n8k16.row.col.f32.f16.f16.f32 {%f130,%f129,%f128,%f127}, {%r52,%r53,%r54,%r55}, {%r56,%r57}, {%f130,%f129,%f128,%f127};

	// end inline asm
	ld.shared.u16 	%rs21, [%r96+64];
	ld.shared.u16 	%rs22, [%r96+192];
	mov.b32 	%r62, {%rs21, %rs22};
	ld.shared.u16 	%rs23, [%r96+1088];
	ld.shared.u16 	%rs24, [%r96+1216];
	mov.b32 	%r63, {%rs23, %rs24};
	// begin inline asm
	mma.sync.aligned.m16n8k16.row.col.f32.f16.f16.f32 {%f126,%f125,%f124,%f123}, {%r52,%r53,%r54,%r55}, {%r62,%r63}, {%f126,%f125,%f124,%f123};

	// end inline asm
	ld.shared.u16 	%rs25, [%r91+1024];
	ld.shared.u16 	%rs26, [%r91+1026];
	mov.b32 	%r64, {%rs25, %rs26};
	ld.shared.u16 	%rs27, [%r91+1280];
	ld.shared.u16 	%rs28, [%r91+1282];
	mov.b32 	%r65, {%rs27, %rs28};
	ld.shared.u16 	%rs29, [%r91+1040];
	ld.shared.u16 	%rs30, [%r91+1042];
	mov.b32 	%r66, {%rs29, %rs30};
	ld.shared.u16 	%rs31, [%r91+1296];
	ld.shared.u16 	%rs32, [%r91+1298];
	mov.b32 	%r67, {%rs31, %rs32};
	ld.shared.u16 	%rs33, [%r96];
	ld.shared.u16 	%rs34, [%r96+128];
	mov.b32 	%r68, {%rs33, %rs34};
	ld.shared.u16 	%rs35, [%r96+1024];
	ld.shared.u16 	%rs36, [%r96+1152];
	mov.b32 	%r69, {%rs35, %rs36};
	// begin inline asm
	mma.sync.aligned.m16n8k16.row.col.f32.f16.f16.f32 {%f122,%f121,%f120,%f119}, {%r64,%r65,%r66,%r67}, {%r68,%r69}, {%f122,%f121,%f120,%f119};

	// end inline asm
	ld.shared.u16 	%rs37, [%r96+64];
	ld.shared.u16 	%rs38, [%r96+192];
	mov.b32 	%r74, {%rs37, %rs38};
	ld.shared.u16 	%rs39, [%r96+1088];
	ld.shared.u16 	%rs40, [%r96+1216];
	mov.b32 	%r75, {%rs39, %rs40};
	// begin inline asm
	mma.sync.aligned.m16n8k16.row.col.f32.f16.f16.f32 {%f118,%f117,%f116,%f115}, {%r64,%r65,%r66,%r67}, {%r74,%r75}, {%f118,%f117,%f116,%f115};

	// end inline asm
	bar.sync 	0;
	add.s32 	%r120, %r120, 16;
	add.s32 	%r119, %r119, 16;
	add.s32 	%r118, %r118, 16;
	add.s32 	%r117, %r117, 16;
	add.s32 	%r116, %r116, 16;
	add.s32 	%r115, %r115, 16;
	add.s32 	%r114, %r114, 16;
	add.s32 	%r113, %r113, 16;
	add.s32 	%r112, %r112, 16;
	setp.lt.s32 	%p2, %r120, %r36;
	@%p2 bra 	$L__BB2_2;
$L__BB2_3:
	ld.param.u32 	%r111, [_Z14mma_matmul_1_1PK6__halfS1_PS_iii_param_4];
	ld.param.u64 	%rd33, [_Z14mma_matmul_1_1PK6__halfS1_PS_iii_param_2];
	cvta.to.global.u64 	%rd22, %rd33;
	mov.u32 	%r97, %ctaid.y;
	shl.b32 	%r98, %r97, 6;
	add.s32 	%r99, %r6, %r98;
	add.s32 	%r100, %r99, %r7;
	shl.b32 	%r101, %r8, 1;
	mov.u32 	%r102, %ctaid.x;
	shl.b32 	%r103, %r102, 6;
	or.b32  	%r104, %r5, %r103;
	add.s32 	%r105, %r104, %r101;
	mad.lo.s32 	%r106, %r100, %r111, %r105;
	shl.b32 	%r107, %r111, 3;
	add.s32 	%r108, %r106, %r107;
	// begin inline asm
	{  cvt.rn.f16.f32 %rs41, %f130;}

	// end inline asm
	mul.wide.s32 	%rd23, %r106, 2;
	add.s64 	%rd24, %rd22, %rd23;
	st.global.u16 	[%rd24], %rs41;
	// begin inline asm
	{  cvt.rn.f16.f32 %rs42, %f129;}

	// end inline asm
	st.global.u16 	[%rd24+2], %rs42;
	// begin inline asm
	{  cvt.rn.f16.f32 %rs43, %f128;}

	// end inline asm
	mul.wide.s32 	%rd25, %r108, 2;
	add.s64 	%rd26, %rd22, %rd25;
	st.global.u16 	[%rd26], %rs43;
	// begin inline asm
	{  cvt.rn.f16.f32 %rs44, %f127;}

	// end inline asm
	st.global.u16 	[%rd26+2], %rs44;
	// begin inline asm
	{  cvt.rn.f16.f32 %rs45, %f126;}

	// end inline asm
	st.global.u16 	[%rd24+64], %rs45;
	// begin inline asm
	{  cvt.rn.f16.f32 %rs46, %f125;}

	// end inline asm
	st.global.u16 	[%rd24+66], %rs46;
	// begin inline asm
	{  cvt.rn.f16.f32 %rs47, %f124;}

	// end inline asm
	st.global.u16 	[%rd26+64], %rs47;
	// begin inline asm
	{  cvt.rn.f16.f32 %rs48, %f123;}

	// end inline asm
	st.global.u16 	[%rd26+66], %rs48;
	mad.lo.s32 	%r109, %r111, 24, %r108;
	add.s32 	%r110, %r109, %r107;
	// begin inline asm
	{  cvt.rn.f16.f32 %rs49, %f122;}

	// end inline asm
	mul.wide.s32 	%rd27, %r109, 2;
	add.s64 	%rd28, %rd22, %rd27;
	st.global.u16 	[%rd28], %rs49;
	// begin inline asm
	{  cvt.rn.f16.f32 %rs50, %f121;}

	// end inline asm
	st.global.u16 	[%rd28+2], %rs50;
	// begin inline asm
	{  cvt.rn.f16.f32 %rs51, %f120;}

	// end inline asm
	mul.wide.s32 	%rd29, %r110, 2;
	add.s64 	%rd30, %rd22, %rd29;
	st.global.u16 	[%rd30], %rs51;
	// begin inline asm
	{  cvt.rn.f16.f32 %rs52, %f119;}

	// end inline asm
	st.global.u16 	[%rd30+2], %rs52;
	// begin inline asm
	{  cvt.rn.f16.f32 %rs53, %f118;}

	// end inline asm
	st.global.u16 	[%rd28+64], %rs53;
	// begin inline asm
	{  cvt.rn.f16.f32 %rs54, %f117;}

	// end inline asm
	st.global.u16 	[%rd28+66], %rs54;
	// begin inline asm
	{  cvt.rn.f16.f32 %rs55, %f116;}

	// end inline asm
	st.global.u16 	[%rd30+64], %rs55;
	// begin inline asm
	{  cvt.rn.f16.f32 %rs56, %f115;}

	// end inline asm
	st.global.u16 	[%rd30+66], %rs56;
	ret;

}


// ===== COMPILED SASS (sm_100) =====

	.target	sm_100

	.elftype	@"ET_EXEC"


//--------------------- .note.nv.tkinfo           --------------------------
	.section	.note.nv.tkinfo,"",@"SHT_NOTE"
	.sectionflags	@"SHF_NOTE_NV_TKINFO"
	.tkinfo
        /*0018*/ 	.word	0x00000002
        /*0030*/ 	.string	""
        /*0030*/ 	.string	"ptxas"
        /*0030*/ 	.string	"Cuda compilation tools, release 13.0, V13.0.88"
        /*0030*/ 	.string	"Build cuda_13.0.r13.0/compiler.36424714_0"
        /*0030*/ 	.string	"-arch sm_100 -m 64 "



//--------------------- .note.nv.cuinfo           --------------------------
	.section	.note.nv.cuinfo,"",@"SHT_NOTE"
	.sectionflags	@"SHF_NOTE_NV_CUINFO"
        /*0018*/ 	.short	0x0002
        /*001a*/ 	.short	0x0064
        /*001c*/ 	.short	0x0082
	.zero		2


//--------------------- .nv.info                  --------------------------
	.section	.nv.info,"",@"SHT_CUDA_INFO"
	.align	4


	//----- nvinfo : EIATTR_REGCOUNT
	.align		4
        /*0000*/ 	.byte	0x04, 0x2f
        /*0002*/ 	.short	(.L_1 - .L_0)
	.align		4
.L_0:
        /*0004*/ 	.word	index@(_Z10matmul_0_1PK6__halfS1_PS_iii)
        /*0008*/ 	.word	0x00000020


	//----- nvinfo : EIATTR_FRAME_SIZE
	.align		4
.L_1:
        /*000c*/ 	.byte	0x04, 0x11
        /*000e*/ 	.short	(.L_3 - .L_2)
	.align		4
.L_2:
        /*0010*/ 	.word	index@(_Z10matmul_0_1PK6__halfS1_PS_iii)
        /*0014*/ 	.word	0x00000000


	//----- nvinfo : EIATTR_REGCOUNT
	.align		4
.L_3:
        /*0018*/ 	.byte	0x04, 0x2f
        /*001a*/ 	.short	(.L_5 - .L_4)
	.align		4
.L_4:
        /*001c*/ 	.word	index@(_Z14mma_matmul_1_0PK6__halfS1_PS_iii)
        /*0020*/ 	.word	0x00000020


	//----- nvinfo : EIATTR_FRAME_SIZE
	.align		4
.L_5:
        /*0024*/ 	.byte	0x04, 0x11
        /*0026*/ 	.short	(.L_7 - .L_6)
	.align		4
.L_6:
        /*0028*/ 	.word	index@(_Z14mma_matmul_1_0PK6__halfS1_PS_iii)
        /*002c*/ 	.word	0x00000000


	//----- nvinfo : EIATTR_REGCOUNT
	.align		4
.L_7:
        /*0030*/ 	.byte	0x04, 0x2f
        /*0032*/ 	.short	(.L_9 - .L_8)
	.align		4
.L_8:
        /*0034*/ 	.word	index@(_Z14mma_matmul_1_1PK6__halfS1_PS_iii)
        /*0038*/ 	.word	0x00000030


	//----- nvinfo : EIATTR_FRAME_SIZE
	.align		4
.L_9:
        /*003c*/ 	.byte	0x04, 0x11
        /*003e*/ 	.short	(.L_11 - .L_10)
	.align		4
.L_10:
        /*0040*/ 	.word	index@(_Z14mma_matmul_1_1PK6__halfS1_PS_iii)
        /*0044*/ 	.word	0x00000000


	//----- nvinfo : EIATTR_MIN_STACK_SIZE
	.align		4
.L_11:
        /*0048*/ 	.byte	0x04, 0x12
        /*004a*/ 	.short	(.L_13 - .L_12)
	.align		4
.L_12:
        /*004c*/ 	.word	index@(_Z14mma_matmul_1_1PK6__halfS1_PS_iii)
        /*0050*/ 	.word	0x00000000


	//----- nvinfo : EIATTR_MIN_STACK_SIZE
	.align		4
.L_13:
        /*0054*/ 	.byte	0x04, 0x12
        /*0056*/ 	.short	(.L_15 - .L_14)
	.align		4
.L_14:
        /*0058*/ 	.word	index@(_Z14mma_matmul_1_0PK6__halfS1_PS_iii)
        /*005c*/ 	.word	0x00000000


	//----- nvinfo : EIATTR_MIN_STACK_SIZE
	.align		4
.L_15:
        /*0060*/ 	.byte	0x04, 0x12
        /*0062*/ 	.short	(.L_17 - .L_16)
	.align		4
.L_16:
        /*0064*/ 	.word	index@(_Z10matmul_0_1PK6__halfS1_PS_iii)
        /*0068*/ 	.word	0x00000000
.L_17:


//--------------------- .nv.compat                --------------------------
	.section	.nv.compat,"",@"SHT_CUDA_COMPAT_INFO"
	.align	4
        /*0000*/ 	.byte	0x02, 0x09, 0x00, 0x00, 0x02, 0x02, 0x01, 0x00, 0x02, 0x05, 0x05, 0x00, 0x03, 0x07, 0x01, 0x01
        /*0010*/ 	.byte	0x02, 0x03, 0x00, 0x00, 0x02, 0x06, 0x01, 0x00, 0x04, 0x0b, 0x08, 0x00, 0x09, 0x00, 0x00, 0x00
        /*0020*/ 	.byte	0x00, 0x00, 0x00, 0x00


//--------------------- .nv.info._Z14mma_matmul_1_1PK6__halfS1_PS_iii --------------------------
	.section	.nv.info._Z14mma_matmul_1_1PK6__halfS1_PS_iii,"",@"SHT_CUDA_INFO"
	.sectionflags	@""
	.align	4


	//----- nvinfo : EIATTR_CUDA_API_VERSION
	.align		4
        /*0000*/ 	.byte	0x04, 0x37
        /*0002*/ 	.short	(.L_19 - .L_18)
.L_18:
        /*0004*/ 	.word	0x00000082


	//----- nvinfo : EIATTR_KPARAM_INFO
	.align		4
.L_19:
        /*0008*/ 	.byte	0x04, 0x17
        /*000a*/ 	.short	(.L_21 - .L_20)
.L_20:
        /*000c*/ 	.word	0x00000000
        /*0010*/ 	.short	0x0005
        /*0012*/ 	.short	0x0020
        /*0014*/ 	.byte	0x00, 0xf0, 0x11, 0x00


	//----- nvinfo : EIATTR_KPARAM_INFO
	.align		4
.L_21:
        /*0018*/ 	.byte	0x04, 0x17
        /*001a*/ 	.short	(.L_23 - .L_22)
.L_22:
        /*001c*/ 	.word	0x00000000
        /*0020*/ 	.short	0x0004
        /*0022*/ 	.short	0x001c
        /*0024*/ 	.byte	0x00, 0xf0, 0x11, 0x00


	//----- nvinfo : EIATTR_KPARAM_INFO
	.align		4
.L_23:
        /*0028*/ 	.byte	0x04, 0x17
        /*002a*/ 	.short	(.L_25 - .L_24)
.L_24:
        /*002c*/ 	.word	0x00000000
        /*0030*/ 	.short	0x0003
        /*0032*/ 	.short	0x0018
        /*0034*/ 	.byte	0x00, 0xf0, 0x11, 0x00


	//----- nvinfo : EIATTR_KPARAM_INFO
	.align		4
.L_25:
        /*0038*/ 	.byte	0x04, 0x17
        /*003a*/ 	.short	(.L_27 - .L_26)
.L_26:
        /*003c*/ 	.word	0x00000000
        /*0040*/ 	.short	0x0002
        /*0042*/ 	.short	0x0010
        /*0044*/ 	.byte	0x00, 0xf5, 0x21, 0x00


	//----- nvinfo : EIATTR_KPARAM_INFO
	.align		4
.L_27:
        /*0048*/ 	.byte	0x04, 0x17
        /*004a*/ 	.short	(.L_29 - .L_28)
.L_28:
        /*004c*/ 	.word	0x00000000
        /*0050*/ 	.short	0x0001
        /*0052*/ 	.short	0x0008
        /*0054*/ 	.byte	0x00, 0xf5, 0x21, 0x00


	//----- nvinfo : EIATTR_KPARAM_INFO
	.align		4
.L_29:
        /*0058*/ 	.byte	0x04, 0x17
        /*005a*/ 	.short	(.L_31 - .L_30)
.L_30:
        /*005c*/ 	.word	0x00000000
        /*0060*/ 	.short	0x0000
        /*0062*/ 	.short	0x0000
        /*0064*/ 	.byte	0x00, 0xf5, 0x21, 0x00


	//----- nvinfo : EIATTR_SPARSE_MMA_MASK
	.align		4
.L_31:
        /*0068*/ 	.byte	0x03, 0x50
        /*006a*/ 	.short	0x0000


	//----- nvinfo : EIATTR_MAXREG_COUNT
	.align		4
        /*006c*/ 	.byte	0x03, 0x1b
        /*006e*/ 	.short	0x00ff


	//----- nvinfo : EIATTR_NUM_BARRIERS
	.align		4
        /*0070*/ 	.byte	0x02, 0x4c
        /*0072*/ 	.byte	0x01
	.zero		1


	//----- nvinfo : EIATTR_MERCURY_ISA_VERSION
	.align		4
        /*0074*/ 	.byte	0x03, 0x5f
        /*0076*/ 	.short	0x0101


	//----- nvinfo : EIATTR_VRC_CTA_INIT_COUNT
	.align		4
        /*0078*/ 	.byte	0x02, 0x4a
	.zero		1
	.zero		1


	//----- nvinfo : EIATTR_EXIT_INSTR_OFFSETS
	.align		4
        /*007c*/ 	.byte	0x04, 0x1c
        /*007e*/ 	.short	(.L_33 - .L_32)


	//   ....[0]....
.L_32:
        /*0080*/ 	.word	0x00000a70


	//----- nvinfo : EIATTR_MAX_THREADS
	.align		4
.L_33:
        /*0084*/ 	.byte	0x04, 0x05
        /*0086*/ 	.short	(.L_35 - .L_34)
.L_34:
        /*0088*/ 	.word	0x00000100
        /*008c*/ 	.word	0x00000001
        /*0090*/ 	.word	0x00000001


	//----- nvinfo : EIATTR_CBANK_PARAM_SIZE
	.align		4
.L_35:
        /*0094*/ 	.byte	0x03, 0x19
        /*0096*/ 	.short	0x0024


	//----- nvinfo : EIATTR_PARAM_CBANK
	.align		4
        /*0098*/ 	.byte	0x04, 0x0a
        /*009a*/ 	.short	(.L_37 - .L_36)
	.align		4
.L_36:
        /*009c*/ 	.word	index@(.nv.constant0._Z14mma_matmul_1_1PK6__halfS1_PS_iii)
        /*00a0*/ 	.short	0x0380
        /*00a2*/ 	.short	0x0024


	//----- nvinfo : EIATTR_SW_WAR
	.align		4
.L_37:
        /*00a4*/ 	.byte	0x04, 0x36
        /*00a6*/ 	.short	(.L_39 - .L_38)
.L_38:
        /*00a8*/ 	.word	0x00000008
.L_39:


//--------------------- .nv.info._Z14mma_matmul_1_0PK6__halfS1_PS_iii --------------------------
	.section	.nv.info._Z14mma_matmul_1_0PK6__halfS1_PS_iii,"",@"SHT_CUDA_INFO"
	.sectionflags	@""
	.align	4


	//----- nvinfo : EIATTR_CUDA_API_VERSION
	.align		4
        /*0000*/ 	.byte	0x04, 0x37
        /*0002*/ 	.short	(.L_41 - .L_40)
.L_40:
        /*0004*/ 	.word	0x00000082


	//----- nvinfo : EIATTR_KPARAM_INFO
	.align		4
.L_41:
        /*0008*/ 	.byte	0x04, 0x17
        /*000a*/ 	.short	(.L_43 - .L_42)
.L_42:
        /*000c*/ 	.word	0x00000000
        /*0010*/ 	.short	0x0005
        /*0012*/ 	.short	0x0020
        /*0014*/ 	.byte	0x00, 0xf0, 0x11, 0x00


	//----- nvinfo : EIATTR_KPARAM_INFO
	.align		4
.L_43:
        /*0018*/ 	.byte	0x04, 0x17
        /*001a*/ 	.short	(.L_45 - .L_44)
.L_44:
        /*001c*/ 	.word	0x00000000
        /*0020*/ 	.short	0x0004
        /*0022*/ 	.short	0x001c
        /*0024*/ 	.byte	0x00, 0xf0, 0x11, 0x00


	//----- nvinfo : EIATTR_KPARAM_INFO
	.align		4
.L_45:
        /*0028*/ 	.byte	0x04, 0x17
        /*002a*/ 	.short	(.L_47 - .L_46)
.L_46:
        /*002c*/ 	.word	0x00000000
        /*0030*/ 	.short	0x0003
        /*0032*/ 	.short	0x0018
        /*0034*/ 	.byte	0x00, 0xf0, 0x11, 0x00


	//----- nvinfo : EIATTR_KPARAM_INFO
	.align		4
.L_47:
        /*0038*/ 	.byte	0x04, 0x17
        /*003a*/ 	.short	(.L_49 - .L_48)
.L_48:
        /*003c*/ 	.word	0x00000000
        /*0040*/ 	.short	0x0002
        /*0042*/ 	.short	0x0010
        /*0044*/ 	.byte	0x00, 0xf5, 0x21, 0x00


	//----- nvinfo : EIATTR_KPARAM_INFO
	.align		4
.L_49:
        /*0048*/ 	.byte	0x04, 0x17
        /*004a*/ 	.short	(.L_51 - .L_50)
.L_50:
        /*004c*/ 	.word	0x00000000
        /*0050*/ 	.short	0x0001
        /*0052*/ 	.short	0x0008
        /*0054*/ 	.byte	0x00, 0xf5, 0x21, 0x00


	//----- nvinfo : EIATTR_KPARAM_INFO
	.align		4
.L_51:
        /*0058*/ 	.byte	0x04, 0x17
        /*005a*/ 	.short	(.L_53 - .L_52)
.L_52:
        /*005c*/ 	.word	0x00000000
        /*0060*/ 	.short	0x0000
        /*0062*/ 	.short	0x0000
        /*0064*/ 	.byte	0x00, 0xf5, 0x21, 0x00


	//----- nvinfo : EIATTR_SPARSE_MMA_MASK
	.align		4
.L_53:
        /*0068*/ 	.byte	0x03, 0x50
        /*006a*/ 	.short	0x0000


	//----- nvinfo : EIATTR_MAXREG_COUNT
	.align		4
        /*006c*/ 	.byte	0x03, 0x1b
        /*006e*/ 	.short	0x00ff


	//----- nvinfo : EIATTR_MERCURY_ISA_VERSION
	.align		4
        /*0070*/ 	.byte	0x03, 0x5f
        /*0072*/ 	.short	0x0101


	//----- nvinfo : EIATTR_VRC_CTA_INIT_COUNT
	.align		4
        /*0074*/ 	.byte	0x02, 0x4a
	.zero		1
	.zero		1


	//----- nvinfo : EIATTR_EXIT_INSTR_OFFSETS
	.align		4
        /*0078*/ 	.byte	0x04, 0x1c
        /*007a*/ 	.short	(.L_55 - .L_54)


	//   ....[0]....
.L_54:
        /*007c*/ 	.word	0x000008c0


	//   ....[1]....
        /*0080*/ 	.word	0x00000960


	//----- nvinfo : EIATTR_CRS_STACK_SIZE
	.align		4
.L_55:
        /*0084*/ 	.byte	0x04, 0x1e
        /*0086*/ 	.short	(.L_57 - .L_56)
.L_56:
        /*0088*/ 	.word	0x00000000


	//----- nvinfo : EIATTR_CBANK_PARAM_SIZE
	.align		4
.L_57:
        /*008c*/ 	.byte	0x03, 0x19
        /*008e*/ 	.short	0x0024


	//----- nvinfo : EIATTR_PARAM_CBANK
	.align		4
        /*0090*/ 	.byte	0x04, 0x0a
        /*0092*/ 	.short	(.L_59 - .L_58)
	.align		4
.L_58:
        /*0094*/ 	.word	index@(.nv.constant0._Z14mma_matmul_1_0PK6__halfS1_PS_iii)
        /*0098*/ 	.short	0x0380
        /*009a*/ 	.short	0x0024


	//----- nvinfo : EIATTR_SW_WAR
	.align		4
.L_59:
        /*009c*/ 	.byte	0x04, 0x36
        /*009e*/ 	.short	(.L_61 - .L_60)
.L_60:
        /*00a0*/ 	.word	0x00000008
.L_61:


//--------------------- .nv.info._Z10matmul_0_1PK6__halfS1_PS_iii --------------------------
	.section	.nv.info._Z10matmul_0_1PK6__halfS1_PS_iii,"",@"SHT_CUDA_INFO"
	.sectionflags	@""
	.align	4


	//----- nvinfo : EIATTR_CUDA_API_VERSION
	.align		4
        /*0000*/ 	.byte	0x04, 0x37
        /*0002*/ 	.short	(.L_63 - .L_62)
.L_62:
        /*0004*/ 	.word	0x00000082


	//----- nvinfo : EIATTR_KPARAM_INFO
	.align		4
.L_63:
        /*0008*/ 	.byte	0x04, 0x17
        /*000a*/ 	.short	(.L_65 - .L_64)
.L_64:
        /*000c*/ 	.word	0x00000000
        /*0010*/ 	.short	0x0005
        /*0012*/ 	.short	0x0020
        /*0014*/ 	.byte	0x00, 0xf0, 0x11, 0x00


	//----- nvinfo : EIATTR_KPARAM_INFO
	.align		4
.L_65:
        /*0018*/ 	.byte	0x04, 0x17
        /*001a*/ 	.short	(.L_67 - .L_66)
.L_66:
        /*001c*/ 	.word	0x00000000
        /*0020*/ 	.short	0x0004
        /*0022*/ 	.short	0x001c
        /*0024*/ 	.byte	0x00, 0xf0, 0x11, 0x00


	//----- nvinfo : EIATTR_KPARAM_INFO
	.align		4
.L_67:
        /*0028*/ 	.byte	0x04, 0x17
        /*002a*/ 	.short	(.L_69 - .L_68)
.L_68:
        /*002c*/ 	.word	0x00000000
        /*0030*/ 	.short	0x0003
        /*0032*/ 	.short	0x0018
        /*0034*/ 	.byte	0x00, 0xf0, 0x11, 0x00


	//----- nvinfo : EIATTR_KPARAM_INFO
	.align		4
.L_69:
        /*0038*/ 	.byte	0x04, 0x17
        /*003a*/ 	.short	(.L_71 - .L_70)
.L_70:
        /*003c*/ 	.word	0x00000000
        /*0040*/ 	.short	0x0002
        /*0042*/ 	.short	0x0010
        /*0044*/ 	.byte	0x00, 0xf5, 0x21, 0x00


	//----- nvinfo : EIATTR_KPARAM_INFO
	.align		4
.L_71:
        /*0048*/ 	.byte	0x04, 0x17
        /*004a*/ 	.short	(.L_73 - .L_72)
.L_72:
        /*004c*/ 	.word	0x00000000
        /*0050*/ 	.short	0x0001
        /*0052*/ 	.short	0x0008
        /*0054*/ 	.byte	0x00, 0xf5, 0x21, 0x00


	//----- nvinfo : EIATTR_KPARAM_INFO
	.align		4
.L_73:
        /*0058*/ 	.byte	0x04, 0x17
        /*005a*/ 	.short	(.L_75 - .L_74)
.L_74:
        /*005c*/ 	.word	0x00000000
        /*0060*/ 	.short	0x0000
        /*0062*/ 	.short	0x0000
        /*0064*/ 	.byte	0x00, 0xf5, 0x21, 0x00


	//----- nvinfo : EIATTR_SPARSE_MMA_MASK
	.align		4
.L_75:
        /*0068*/ 	.byte	0x03, 0x50
        /*006a*/ 	.short	0x0000


	//----- nvinfo : EIATTR_MAXREG_COUNT
	.align		4
        /*006c*/ 	.byte	0x03, 0x1b
        /*006e*/ 	.short	0x00ff


	//----- nvinfo : EIATTR_MERCURY_ISA_VERSION
	.align		4
        /*0070*/ 	.byte	0x03, 0x5f
        /*0072*/ 	.short	0x0101


	//----- nvinfo : EIATTR_VRC_CTA_INIT_COUNT
	.align		4
        /*0074*/ 	.byte	0x02, 0x4a
	.zero		1
	.zero		1


	//----- nvinfo : EIATTR_EXIT_INSTR_OFFSETS
	.align		4
        /*0078*/ 	.byte	0x04, 0x1c
        /*007a*/ 	.short	(.L_77 - .L_76)


	//   ....[0]....
.L_76:
        /*007c*/ 	.word	0x000000c0


	//   ....[1]....
        /*0080*/ 	.word	0x00000f60


	//----- nvinfo : EIATTR_CBANK_PARAM_SIZE
	.align		4
.L_77:
        /*0084*/ 	.byte	0x03, 0x19
        /*0086*/ 	.short	0x0024


	//----- nvinfo : EIATTR_PARAM_CBANK
	.align		4
        /*0088*/ 	.byte	0x04, 0x0a
        /*008a*/ 	.short	(.L_79 - .L_78)
	.align		4
.L_78:
        /*008c*/ 	.word	index@(.nv.constant0._Z10matmul_0_1PK6__halfS1_PS_iii)
        /*0090*/ 	.short	0x0380
        /*0092*/ 	.short	0x0024


	//----- nvinfo : EIATTR_SW_WAR
	.align		4
.L_79:
        /*0094*/ 	.byte	0x04, 0x36
        /*0096*/ 	.short	(.L_81 - .L_80)
.L_80:
        /*0098*/ 	.word	0x00000008
.L_81:


//--------------------- .nv.callgraph             --------------------------
	.section	.nv.callgraph,"",@"SHT_CUDA_CALLGRAPH"
	.align	4
	.sectionentsize	8
	.align		4
        /*0000*/ 	.word	0x00000000
	.align		4
        /*0004*/ 	.word	0xffffffff
	.align		4
        /*0008*/ 	.word	0x00000000
	.align		4
        /*000c*/ 	.word	0xfffffffe
	.align		4
        /*0010*/ 	.word	0x00000000
	.align		4
        /*0014*/ 	.word	0xfffffffd
	.align		4
        /*0018*/ 	.word	0x00000000
	.align		4
        /*001c*/ 	.word	0xfffffffc


//--------------------- .text._Z14mma_matmul_1_1PK6__halfS1_PS_iii --------------------------
	.section	.text._Z14mma_matmul_1_1PK6__halfS1_PS_iii,"ax",@progbits
	.align	128
        .global         _Z14mma_matmul_1_1PK6__halfS1_PS_iii
        .type           _Z14mma_matmul_1_1PK6__halfS1_PS_iii,@function
        .size           _Z14mma_matmul_1_1PK6__halfS1_PS_iii,(.L_x_15 - _Z14mma_matmul_1_1PK6__halfS1_PS_iii)
        .other          _Z14mma_matmul_1_1PK6__halfS1_PS_iii,@"STO_CUDA_ENTRY STV_DEFAULT"
_Z14mma_matmul_1_1PK6__halfS1_PS_iii:
.text._Z14mma_matmul_1_1PK6__halfS1_PS_iii:
[----:B------:R-:W-:Y:S01]  /*0000*/  LDC R1, c[0x0][0x37c] ;  /* 0x0000df00ff017b82 */ /* 0x000fe20000000800 */
[----:B------:R-:W0:Y:S01]  /*0010*/  S2R R4, SR_TID.X ;  /* 0x0000000000047919 */ /* 0x000e220000002100 */
[----:B------:R-:W0:Y:S06]  /*0020*/  LDCU UR4, c[0x0][0x360] ;  /* 0x00006c00ff0477ac */ /* 0x000e2c0008000800 */
[----:B------:R-:W1:Y:S01]  /*0030*/  LDC R0, c[0x0][0x39c] ;  /* 0x0000e700ff007b82 */ /* 0x000e620000000800 */
[----:B------:R-:W-:Y:S01]  /*0040*/  CS2R R14, SRZ ;  /* 0x00000000000e7805 */ /* 0x000fe2000001ff00 */
[----:B------:R-:W0:Y:S01]  /*0050*/  S2R R25, SR_TID.Y ;  /* 0x0000000000197919 */ /* 0x000e220000002200 */
[----:B------:R-:W2:Y:S01]  /*0060*/  LDCU UR7, c[0x0][0x3a0] ;  /* 0x00007400ff0777ac */ /* 0x000ea20008000800 */
[----:B------:R-:W-:-:S02]  /*0070*/  CS2R R12, SRZ ;  /* 0x00000000000c7805 */ /* 0x000fc4000001ff00 */
[----:B------:R-:W-:Y:S01]  /*0080*/  CS2R R10, SRZ ;  /* 0x00000000000a7805 */ /* 0x000fe2000001ff00 */
[----:B------:R-:W3:Y:S01]  /*0090*/  S2R R27, SR_CTAID.X ;  /* 0x00000000001b7919 */ /* 0x000ee20000002500 */
[----:B------:R-:W-:Y:S01]  /*00a0*/  CS2R R8, SRZ ;  /* 0x0000000000087805 */ /* 0x000fe2000001ff00 */
[----:B------:R-:W4:Y:S01]  /*00b0*/  LDC.64 R28, c[0x0][0x390] ;  /* 0x0000e400ff1c7b82 */ /* 0x000f220000000a00 */
[----:B------:R-:W-:Y:S01]  /*00c0*/  CS2R R18, SRZ ;  /* 0x0000000000127805 */ /* 0x000fe2000001ff00 */
[----:B------:R-:W5:Y:S01]  /*00d0*/  S2R R26, SR_CTAID.Y ;  /* 0x00000000001a7919 */ /* 0x000f620000002600 */
[----:B------:R-:W-:Y:S02]  /*00e0*/  CS2R R16, SRZ ;  /* 0x0000000000107805 */ /* 0x000fe4000001ff00 */
[----:B------:R-:W-:Y:S02]  /*00f0*/  CS2R R22, SRZ ;  /* 0x0000000000167805 */ /* 0x000fe4000001ff00 */
[----:B------:R-:W-:Y:S01]  /*0100*/  CS2R R20, SRZ ;  /* 0x0000000000147805 */ /* 0x000fe2000001ff00 */
[----:B------:R-:W1:Y:S01]  /*0110*/  LDCU.64 UR8, c[0x0][0x358] ;  /* 0x00006b00ff0877ac */ /* 0x000e620008000a00 */
[----:B--2---:R-:W-:Y:S01]  /*0120*/  UISETP.GE.AND UP0, UPT, UR7, 0x1, UPT ;  /* 0x000000010700788c */ /* 0x004fe2000bf06270 */
[----:B0-----:R-:W-:-:S05]  /*0130*/  IMAD R2, R25, UR4, R4 ;  /* 0x0000000419027c24 */ /* 0x001fca000f8e0204 */
[--C-:B------:R-:W-:Y:S02]  /*0140*/  SHF.R.U32.HI R3, RZ, 0x2, R2.reuse ;  /* 0x00000002ff037819 */ /* 0x100fe40000011602 */
[----:B------:R-:W-:Y:S02]  /*0150*/  SHF.R.U32.HI R5, RZ, 0x3, R2 ;  /* 0x00000003ff057819 */ /* 0x000fe40000011602 */
[----:B------:R-:W-:Y:S02]  /*0160*/  LOP3.LUT R35, R3, 0x18, RZ, 0xc0, !PT ;  /* 0x0000001803237812 */ /* 0x000fe400078ec0ff */
[----:B------:R-:W-:Y:S02]  /*0170*/  LOP3.LUT R5, R5, 0x7ff0, RZ, 0xc0, !PT ;  /* 0x00007ff005057812 */ /* 0x000fe400078ec0ff */
[----:B------:R-:W-:Y:S01]  /*0180*/  LOP3.LUT R24, R3, 0x7, RZ, 0xc0, !PT ;  /* 0x0000000703187812 */ /* 0x000fe200078ec0ff */
[----:B---3--:R-:W-:Y:S01]  /*0190*/  IMAD R3, R27, 0x40, R35 ;  /* 0x000000401b037824 */ /* 0x008fe200078e0223 */
[----:B------:R-:W-:Y:S01]  /*01a0*/  LOP3.LUT R2, R2, 0x3, RZ, 0xc0, !PT ;  /* 0x0000000302027812 */ /* 0x000fe200078ec0ff */
[----:B-----5:R-:W-:-:S03]  /*01b0*/  IMAD R7, R26, 0x40, R5 ;  /* 0x000000401a077824 */ /* 0x020fc600078e0205 */
[----:B------:R-:W-:Y:S01]  /*01c0*/  LEA R6, R2, R3, 0x1 ;  /* 0x0000000302067211 */ /* 0x000fe200078e08ff */
[----:B------:R-:W-:Y:S01]  /*01d0*/  IMAD.IADD R7, R24, 0x1, R7 ;  /* 0x0000000118077824 */ /* 0x000fe200078e0207 */
[----:B-1----:R-:W-:Y:S06]  /*01e0*/  BRA.U !UP0, `(.L_x_0) ;  /* 0x0000000508807547 */ /* 0x002fec000b800000 */
[----:B------:R-:W0:Y:S01]  /*01f0*/  S2UR UR5, SR_CgaCtaId ;  /* 0x00000000000579c3 */ /* 0x000e220000008800 */
[----:B------:R-:W-:Y:S01]  /*0200*/  UMOV UR4, 0x400 ;  /* 0x0000040000047882 */ /* 0x000fe20000000000 */
[--C-:B------:R-:W-:Y:S02]  /*0210*/  IMAD.IADD R35, R35, 0x1, R24.reuse ;  /* 0x0000000123237824 */ /* 0x100fe400078e0218 */
[----:B------:R-:W-:Y:S01]  /*0220*/  IMAD.IADD R30, R5, 0x1, R24 ;  /* 0x00000001051e7824 */ /* 0x000fe200078e0218 */
[----:B------:R-:W-:Y:S01]  /*0230*/  LEA R24, R27, R4, 0x6 ;  /* 0x000000041b187211 */ /* 0x000fe200078e30ff */
[----:B------:R-:W-:-:S03]  /*0240*/  IMAD R3, R26, 0x40, R25 ;  /* 0x000000401a037824 */ /* 0x000fc600078e0219 */
[C---:B------:R-:W-:Y:S01]  /*0250*/  IADD3 R34, PT, PT, R24.reuse, 0x30, RZ ;  /* 0x0000003018227810 */ /* 0x040fe20007ffe0ff */
[C---:B------:R-:W-:Y:S02]  /*0260*/  VIADD R26, R24.reuse, 0x20 ;  /* 0x00000020181a7836 */ /* 0x040fe40000000000 */
[C---:B------:R-:W-:Y:S02]  /*0270*/  VIADD R38, R24.reuse, 0x10 ;  /* 0x0000001018267836 */ /* 0x040fe40000000000 */
[--C-:B------:R-:W-:Y:S02]  /*0280*/  IMAD R39, R24, UR7, R25.reuse ;  /* 0x0000000718277c24 */ /* 0x100fe4000f8e0219 */
[--C-:B------:R-:W-:Y:S02]  /*0290*/  IMAD R34, R34, UR7, R25.reuse ;  /* 0x0000000722227c24 */ /* 0x100fe4000f8e0219 */
[--C-:B------:R-:W-:Y:S02]  /*02a0*/  IMAD R37, R26, UR7, R25.reuse ;  /* 0x000000071a257c24 */ /* 0x100fe4000f8e0219 */
[----:B------:R-:W-:-:S02]  /*02b0*/  IMAD R38, R38, UR7, R25 ;  /* 0x0000000726267c24 */ /* 0x000fc4000f8e0219 */
[C---:B------:R-:W-:Y:S01]  /*02c0*/  VIADD R5, R3.reuse, 0x10 ;  /* 0x0000001003057836 */ /* 0x040fe20000000000 */
[----:B0-----:R-:W-:Y:S01]  /*02d0*/  ULEA UR6, UR5, UR4, 0x18 ;  /* 0x0000000405067291 */ /* 0x001fe2000f8ec0ff */
[C---:B------:R-:W-:Y:S01]  /*02e0*/  VIADD R27, R3.reuse, 0x30 ;  /* 0x00000030031b7836 */ /* 0x040fe20000000000 */
[----:B------:R-:W-:Y:S01]  /*02f0*/  UIADD3 UR4, UPT, UPT, UR4, 0x800, URZ ;  /* 0x0000080004047890 */ /* 0x000fe2000fffe0ff */
[C---:B------:R-:W-:Y:S02]  /*0300*/  VIADD R15, R3.reuse, 0x20 ;  /* 0x00000020030f7836 */ /* 0x040fe40000000000 */
[--C-:B------:R-:W-:Y:S01]  /*0310*/  IMAD R3, R3, UR7, R4.reuse ;  /* 0x0000000703037c24 */ /* 0x100fe2000f8e0204 */
[----:B------:R-:W-:Y:S01]  /*0320*/  ULEA UR4, UR5, UR4, 0x18 ;  /* 0x0000000405047291 */ /* 0x000fe2000f8ec0ff */
[----:B------:R-:W-:Y:S01]  /*0330*/  LEA R40, R4, UR6, 0x1 ;  /* 0x0000000604287c11 */ /* 0x000fe2000f8e08ff */
[--C-:B------:R-:W-:Y:S01]  /*0340*/  IMAD R5, R5, UR7, R4.reuse ;  /* 0x0000000705057c24 */ /* 0x100fe2000f8e0204 */
[----:B------:R-:W-:Y:S01]  /*0350*/  LEA R41, R30, UR6, 0x5 ;  /* 0x000000061e297c11 */ /* 0x000fe2000f8e28ff */
[----:B------:R-:W-:-:S02]  /*0360*/  IMAD R36, R27, UR7, R4 ;  /* 0x000000071b247c24 */ /* 0x000fc4000f8e0204 */
[C---:B------:R-:W-:Y:S01]  /*0370*/  IMAD R40, R25.reuse, 0x20, R40 ;  /* 0x0000002019287824 */ /* 0x040fe200078e0228 */
[----:B------:R-:W-:Y:S02]  /*0380*/  LEA R25, R25, UR4, 0x7 ;  /* 0x0000000419197c11 */ /* 0x000fe4000f8e38ff */
[C---:B------:R-:W-:Y:S01]  /*0390*/  LEA R24, R2.reuse, UR4, 0x8 ;  /* 0x0000000402187c11 */ /* 0x040fe2000f8e40ff */
[----:B------:R-:W-:Y:S01]  /*03a0*/  UMOV UR4, URZ ;  /* 0x000000ff00047c82 */ /* 0x000fe20008000000 */
[----:B------:R-:W-:Y:S01]  /*03b0*/  LEA R41, R2, R41, 0x2 ;  /* 0x0000002902297211 */ /* 0x000fe200078e10ff */
[----:B------:R-:W-:Y:S01]  /*03c0*/  IMAD R2, R15, UR7, R4 ;  /* 0x000000070f027c24 */ /* 0x000fe2000f8e0204 */
[----:B------:R-:W-:Y:S01]  /*03d0*/  MOV R15, RZ ;  /* 0x000000ff000f7202 */ /* 0x000fe20000000f00 */
[----:B------:R-:W-:Y:S02]  /*03e0*/  IMAD R4, R4, 0x2, R25 ;  /* 0x0000000204047824 */ /* 0x000fe400078e0219 */
[----:B------:R-:W-:-:S07]  /*03f0*/  IMAD R35, R35, 0x2, R24 ;  /* 0x0000000223237824 */ /* 0x000fce00078e0218 */
.L_x_1:
[----:B------:R-:W0:Y:S02]  /*0400*/  LDC.64 R26, c[0x0][0x380] ;  /* 0x0000e000ff1a7b82 */ /* 0x000e240000000a00 */
[----:B0-----:R-:W-:-:S05]  /*0410*/  IMAD.WIDE R24, R5, 0x2, R26 ;  /* 0x0000000205187825 */ /* 0x001fca00078e021a */
[----:B------:R0:W2:Y:S01]  /*0420*/  LDG.E.U16 R43, desc[UR8][R24.64] ;  /* 0x00000008182b7981 */ /* 0x0000a2000c1e1500 */
[----:B------:R-:W-:-:S04]  /*0430*/  IMAD.WIDE R30, R3, 0x2, R26 ;  /* 0x00000002031e7825 */ /* 0x000fc800078e021a */
[--C-:B------:R-:W-:Y:S02]  /*0440*/  IMAD.WIDE R32, R36, 0x2, R26.reuse ;  /* 0x0000000224207825 */ /* 0x100fe400078e021a */
[----:B------:R-:W3:Y:S02]  /*0450*/  LDG.E.U16 R31, desc[UR8][R30.64] ;  /* 0x000000081e1f7981 */ /* 0x000ee4000c1e1500 */
[----:B------:R-:W-:Y:S01]  /*0460*/  IMAD.WIDE R26, R2, 0x2, R26 ;  /* 0x00000002021a7825 */ /* 0x000fe200078e021a */
[----:B0-----:R-:W0:Y:S01]  /*0470*/  LDC.64 R24, c[0x0][0x388] ;  /* 0x0000e200ff187b82 */ /* 0x001e220000000a00 */
[----:B------:R-:W5:Y:S04]  /*0480*/  LDG.E.U16 R33, desc[UR8][R32.64] ;  /* 0x0000000820217981 */ /* 0x000f68000c1e1500 */
[----:B------:R1:W4:Y:S01]  /*0490*/  LDG.E.U16 R42, desc[UR8][R26.64] ;  /* 0x000000081a2a7981 */ /* 0x000322000c1e1500 */
[----:B0-----:R-:W-:-:S04]  /*04a0*/  IMAD.WIDE R44, R34, 0x2, R24 ;  /* 0x00000002222c7825 */ /* 0x001fc800078e0218 */
[--C-:B-1----:R-:W-:Y:S01]  /*04b0*/  IMAD.WIDE R26, R39, 0x2, R24.reuse ;  /* 0x00000002271a7825 */ /* 0x102fe200078e0218 */
[----:B------:R0:W4:Y:S05]  /*04c0*/  LDG.E.U16 R30, desc[UR8][R44.64] ;  /* 0x000000082c1e7981 */ /* 0x00012a000c1e1500 */
[----:B------:R-:W4:Y:S01]  /*04d0*/  LDG.E.U16 R27, desc[UR8][R26.64] ;  /* 0x000000081a1b7981 */ /* 0x000f22000c1e1500 */
[----:B0-----:R-:W-:-:S04]  /*04e0*/  IMAD.WIDE R44, R37, 0x2, R24 ;  /* 0x00000002252c7825 */ /* 0x001fc800078e0218 */
[----:B------:R-:W-:Y:S02]  /*04f0*/  IMAD.WIDE R24, R38, 0x2, R24 ;  /* 0x0000000226187825 */ /* 0x000fe400078e0218 */
[----:B------:R-:W4:Y:S04]  /*0500*/  LDG.E.U16 R45, desc[UR8][R44.64] ;  /* 0x000000082c2d7981 */ /* 0x000f28000c1e1500 */
[----:B------:R-:W4:Y:S01]  /*0510*/  LDG.E.U16 R25, desc[UR8][R24.64] ;  /* 0x0000000818197981 */ /* 0x000f22000c1e1500 */
[----:B------:R-:W-:-:S04]  /*0520*/  UIADD3 UR4, UPT, UPT, UR4, 0x10, URZ ;  /* 0x0000001004047890 */ /* 0x000fc8000fffe0ff */
[----:B------:R-:W-:Y:S01]  /*0530*/  UISETP.GE.AND UP0, UPT, UR4, UR7, UPT ;  /* 0x000000070400728c */ /* 0x000fe2000bf06270 */
[----:B------:R-:W-:Y:S01]  /*0540*/  VIADD R5, R5, 0x10 ;  /* 0x0000001005057836 */ /* 0x000fe20000000000 */
[----:B------:R-:W-:Y:S01]  /*0550*/  IADD3 R2, PT, PT, R2, 0x10, RZ ;  /* 0x0000001002027810 */ /* 0x000fe20007ffe0ff */
[----:B------:R-:W-:Y:S01]  /*0560*/  VIADD R36, R36, 0x10 ;  /* 0x0000001024247836 */ /* 0x000fe20000000000 */
[----:B------:R-:W-:Y:S01]  /*0570*/  IADD3 R37, PT, PT, R37, 0x10, RZ ;  /* 0x0000001025257810 */ /* 0x000fe20007ffe0ff */
[----:B------:R-:W-:Y:S02]  /*0580*/  VIADD R3, R3, 0x10 ;  /* 0x0000001003037836 */ /* 0x000fe40000000000 */
[----:B------:R-:W-:Y:S02]  /*0590*/  VIADD R34, R34, 0x10 ;  /* 0x0000001022227836 */ /* 0x000fe40000000000 */
[----:B------:R-:W-:Y:S02]  /*05a0*/  VIADD R38, R38, 0x10 ;  /* 0x0000001026267836 */ /* 0x000fe40000000000 */
[----:B------:R-:W-:Y:S01]  /*05b0*/  VIADD R39, R39, 0x10 ;  /* 0x0000001027277836 */ /* 0x000fe20000000000 */
[----:B--2---:R-:W-:Y:S04]  /*05c0*/  STS.U16 [R40+0x200], R43 ;  /* 0x0002002b28007388 */ /* 0x004fe80000000400 */
[----:B---3--:R-:W-:Y:S04]  /*05d0*/  STS.U16 [R40], R31 ;  /* 0x0000001f28007388 */ /* 0x008fe80000000400 */
[----:B-----5:R-:W-:Y:S04]  /*05e0*/  STS.U16 [R40+0x600], R33 ;  /* 0x0006002128007388 */ /* 0x020fe80000000400 */
[----:B----4-:R-:W-:Y:S04]  /*05f0*/  STS.U16 [R40+0x400], R42 ;  /* 0x0004002a28007388 */ /* 0x010fe80000000400 */
[----:B------:R-:W-:Y:S04]  /*0600*/  STS.U16 [R4+0x60], R30 ;  /* 0x0000601e04007388 */ /* 0x000fe80000000400 */
[----:B------:R-:W-:Y:S04]  /*0610*/  STS.U16 [R4], R27 ;  /* 0x0000001b04007388 */ /* 0x000fe80000000400 */
[----:B------:R-:W-:Y:S04]  /*0620*/  STS.U16 [R4+0x40], R45 ;  /* 0x0000402d04007388 */ /* 0x000fe80000000400 */
[----:B------:R-:W-:Y:S01]  /*0630*/  STS.U16 [R4+0x20], R25 ;  /* 0x0000201904007388 */ /* 0x000fe20000000400 */
[----:B------:R-:W-:Y:S06]  /*0640*/  BAR.SYNC.DEFER_BLOCKING 0x0 ;  /* 0x0000000000007b1d */ /* 0x000fec0000010000 */
[----:B------:R-:W-:Y:S04]  /*0650*/  LDS.U16 R32, [R35] ;  /* 0x0000000023207984 */ /* 0x000fe80000000400 */
[----:B------:R-:W0:Y:S04]  /*0660*/  LDS.U16 R43, [R35+0x80] ;  /* 0x00008000232b7984 */ /* 0x000e280000000400 */
[----:B------:R-:W-:Y:S04]  /*0670*/  LDS.U16 R24, [R35+0x400] ;  /* 0x0004000023187984 */ /* 0x000fe80000000400 */
[----:B------:R-:W1:Y:S04]  /*0680*/  LDS.U16 R33, [R35+0x480] ;  /* 0x0004800023217984 */ /* 0x000e680000000400 */
[----:B------:R-:W-:Y:S04]  /*0690*/  LDS.U16 R26, [R35+0x40] ;  /* 0x00004000231a7984 */ /* 0x000fe80000000400 */
[----:B------:R-:W2:Y:S04]  /*06a0*/  LDS.U16 R42, [R35+0xc0] ;  /* 0x0000c000232a7984 */ /* 0x000ea80000000400 */
[----:B------:R-:W-:Y:S04]  /*06b0*/  LDS R25, [R41+0x100] ;  /* 0x0001000029197984 */ /* 0x000fe80000000800 */
[----:B------:R-:W-:Y:S01]  /*06c0*/  LDS R27, [R41+0x110] ;  /* 0x00011000291b7984 */ /* 0x000fe20000000800 */
[----:B0-----:R-:W-:-:S02]  /*06d0*/  PRMT R30, R32, 0x5410, R43 ;  /* 0x00005410201e7816 */ /* 0x001fc4000000002b */
[----:B-1----:R-:W-:Y:S02]  /*06e0*/  PRMT R31, R24, 0x5410, R33 ;  /* 0x00005410181f7816 */ /* 0x002fe40000000021 */
[----:B------:R-:W-:Y:S04]  /*06f0*/  LDS.U16 R33, [R35+0x440] ;  /* 0x0004400023217984 */ /* 0x000fe80000000400 */
[----:B------:R-:W-:Y:S01]  /*0700*/  LDS R24, [R41] ;  /* 0x0000000029187984 */ /* 0x000fe20000000800 */
[----:B--2---:R-:W-:-:S03]  /*0710*/  PRMT R32, R26, 0x5410, R42 ;  /* 0x000054101a207816 */ /* 0x004fc6000000002a */
[----:B------:R-:W0:Y:S04]  /*0720*/  LDS.U16 R42, [R35+0x4c0] ;  /* 0x0004c000232a7984 */ /* 0x000e280000000400 */
[----:B------:R-:W1:Y:S01]  /*0730*/  LDS R26, [R41+0x10] ;  /* 0x00001000291a7984 */ /* 0x000e620000000800 */
[----:B0-----:R-:W-:Y:S01]  /*0740*/  PRMT R33, R33, 0x5410, R42 ;  /* 0x0000541021217816 */ /* 0x001fe2000000002a */
[C---:B-1----:R-:W-:Y:S08]  /*0750*/  HMMA.16816.F32 R20, R24.reuse, R30, R20 ;  /* 0x0000001e1814723c */ /* 0x042ff00000001814 */
[----:B------:R-:W-:Y:S01]  /*0760*/  HMMA.16816.F32 R16, R24, R32, R16 ;  /* 0x000000201810723c */ /* 0x000fe20000001810 */
[----:B------:R-:W-:Y:S04]  /*0770*/  LDS R24, [R41+0x400] ;  /* 0x0004000029187984 */ /* 0x000fe80000000800 */
[----:B------:R-:W-:Y:S04]  /*0780*/  LDS R25, [R41+0x500] ;  /* 0x0005000029197984 */ /* 0x000fe80000000800 */
[----:B------:R-:W-:Y:S04]  /*0790*/  LDS R26, [R41+0x410] ;  /* 0x00041000291a7984 */ /* 0x000fe80000000800 */
[----:B------:R-:W0:Y:S02]  /*07a0*/  LDS R27, [R41+0x510] ;  /* 0x00051000291b7984 */ /* 0x000e240000000800 */
[C---:B0-----:R-:W-:Y:S08]  /*07b0*/  HMMA.16816.F32 R8, R24.reuse, R30, R8 ;  /* 0x0000001e1808723c */ /* 0x041ff00000001808 */
[----:B------:R-:W-:Y:S01]  /*07c0*/  HMMA.16816.F32 R12, R24, R32, R12 ;  /* 0x00000020180c723c */ /* 0x000fe2000000180c */
[----:B------:R-:W-:Y:S06]  /*07d0*/  BAR.SYNC.DEFER_BLOCKING 0x0 ;  /* 0x0000000000007b1d */ /* 0x000fec0000010000 */
[----:B------:R-:W-:-:S13]  /*07e0*/  BRA.U !UP0, `(.L_x_1) ;  /* 0xfffffffd08047547 */ /* 0x000fda000b83ffff */
.L_x_0:
[----:B------:R-:W-:Y:S01]  /*07f0*/  IMAD R7, R7, R0, R6 ;  /* 0x0000000007077224 */ /* 0x000fe200078e0206 */
[----:B------:R-:W-:Y:S02]  /*0800*/  F2FP.F16.F32.PACK_AB R20, R21, R20 ;  /* 0x000000141514723e */ /* 0x000fe400000000ff */
[----:B------:R-:W-:Y:S01]  /*0810*/  F2FP.F16.F32.PACK_AB R22, R23, R22 ;  /* 0x000000161716723e */ /* 0x000fe200000000ff */
[----:B----4-:R-:W-:Y:S01]  /*0820*/  IMAD.WIDE R2, R7, 0x2, R28 ;  /* 0x0000000207027825 */ /* 0x010fe200078e021c */
[----:B------:R-:W-:Y:S02]  /*0830*/  PRMT R5, R20, 0x7632, R5 ;  /* 0x0000763214057816 */ /* 0x000fe40000000005 */
[----:B------:R-:W-:Y:S02]  /*0840*/  LEA R7, R0, R7, 0x3 ;  /* 0x0000000700077211 */ /* 0x000fe400078e18ff */
[----:B------:R-:W-:Y:S01]  /*0850*/  F2FP.F16.F32.PACK_AB R16, R17, R16 ;  /* 0x000000101110723e */ /* 0x000fe200000000ff */
[----:B------:R0:W-:Y:S01]  /*0860*/  STG.E.U16 desc[UR8][R2.64+0x2], R5 ;  /* 0x0000020502007986 */ /* 0x0001e2000c101508 */
[----:B------:R-:W-:-:S02]  /*0870*/  F2FP.F16.F32.PACK_AB R10, R11, R10 ;  /* 0x0000000a0b0a723e */ /* 0x000fc400000000ff */
[----:B------:R-:W-:Y:S01]  /*0880*/  F2FP.F16.F32.PACK_AB R18, R19, R18 ;  /* 0x000000121312723e */ /* 0x000fe200000000ff */
[----:B------:R-:W-:Y:S01]  /*0890*/  STG.E.U16 desc[UR8][R2.64], R20 ;  /* 0x0000001402007986 */ /* 0x000fe2000c101508 */
[----:B------:R-:W-:Y:S02]  /*08a0*/  F2FP.F16.F32.PACK_AB R12, R13, R12 ;  /* 0x0000000c0d0c723e */ /* 0x000fe400000000ff */
[----:B------:R-:W-:Y:S02]  /*08b0*/  PRMT R11, R22, 0x7632, R11 ;  /* 0x00007632160b7816 */ /* 0x000fe4000000000b */
[----:B------:R-:W-:Y:S02]  /*08c0*/  F2FP.F16.F32.PACK_AB R8, R9, R8 ;  /* 0x000000080908723e */ /* 0x000fe400000000ff */
[----:B------:R-:W-:Y:S01]  /*08d0*/  PRMT R13, R16, 0x7632, R13 ;  /* 0x00007632100d7816 */ /* 0x000fe2000000000d */
[----:B0-----:R-:W-:Y:S01]  /*08e0*/  IMAD.WIDE R4, R7, 0x2, R28 ;  /* 0x0000000207047825 */ /* 0x001fe200078e021c */
[----:B------:R-:W-:-:S03]  /*08f0*/  F2FP.F16.F32.PACK_AB R14, R15, R14 ;  /* 0x0000000e0f0e723e */ /* 0x000fc600000000ff */
[C---:B------:R-:W-:Y:S01]  /*0900*/  IMAD R7, R0.reuse, 0x18, R7 ;  /* 0x0000001800077824 */ /* 0x040fe200078e0207 */
[----:B------:R-:W-:Y:S03]  /*0910*/  STG.E.U16 desc[UR8][R4.64], R22 ;  /* 0x0000001604007986 */ /* 0x000fe6000c101508 */
[----:B------:R-:W-:Y:S01]  /*0920*/  IMAD R9, R0, 0x8, R7 ;  /* 0x0000000800097824 */ /* 0x000fe200078e0207 */
[----:B------:R-:W-:Y:S01]  /*0930*/  PRMT R0, R18, 0x7632, R0 ;  /* 0x0000763212007816 */ /* 0x000fe20000000000 */
[----:B------:R-:W-:Y:S01]  /*0940*/  STG.E.U16 desc[UR8][R4.64+0x2], R11 ;  /* 0x0000020b04007986 */ /* 0x000fe2000c101508 */
[----:B------:R-:W-:-:S03]  /*0950*/  IMAD.WIDE R6, R7, 0x2, R28 ;  /* 0x0000000207067825 */ /* 0x000fc600078e021c */
[----:B------:R-:W-:Y:S01]  /*0960*/  STG.E.U16 desc[UR8][R2.64+0x40], R16 ;  /* 0x0000401002007986 */ /* 0x000fe2000c101508 */
[----:B------:R-:W-:Y:S01]  /*0970*/  IMAD.WIDE R28, R9, 0x2, R28 ;  /* 0x00000002091c7825 */ /* 0x000fe200078e021c */
[----:B------:R-:W-:Y:S02]  /*0980*/  PRMT R9, R14, 0x7632, R9 ;  /* 0x000076320e097816 */ /* 0x000fe40000000009 */
[----:B------:R0:W-:Y:S04]  /*0990*/  STG.E.U16 desc[UR8][R2.64+0x42], R13 ;  /* 0x0000420d02007986 */ /* 0x0001e8000c101508 */
[----:B------:R-:W-:Y:S04]  /*09a0*/  STG.E.U16 desc[UR8][R4.64+0x40], R18 ;  /* 0x0000401204007986 */ /* 0x000fe8000c101508 */
[----:B------:R1:W-:Y:S01]  /*09b0*/  STG.E.U16 desc[UR8][R4.64+0x42], R0 ;  /* 0x0000420004007986 */ /* 0x0003e2000c101508 */
[----:B0-----:R-:W-:-:S03]  /*09c0*/  PRMT R3, R8, 0x7632, R3 ;  /* 0x0000763208037816 */ /* 0x001fc60000000003 */
[----:B------:R-:W-:Y:S01]  /*09d0*/  STG.E.U16 desc[UR8][R6.64], R8 ;  /* 0x0000000806007986 */ /* 0x000fe2000c101508 */
[----:B------:R-:W-:-:S03]  /*09e0*/  PRMT R2, R10, 0x7632, R2 ;  /* 0x000076320a027816 */ /* 0x000fc60000000002 */
[----:B------:R-:W-:Y:S01]  /*09f0*/  STG.E.U16 desc[UR8][R6.64+0x2], R3 ;  /* 0x0000020306007986 */ /* 0x000fe2000c101508 */
[----:B-1----:R-:W-:-:S03]  /*0a00*/  PRMT R5, R12, 0x7632, R5 ;  /* 0x000076320c057816 */ /* 0x002fc60000000005 */
[----:B------:R-:W-:Y:S04]  /*0a10*/  STG.E.U16 desc[UR8][R28.64], R10 ;  /* 0x0000000a1c007986 */ /* 0x000fe8000c101508 */
[----:B------:R-:W-:Y:S04]  /*0a20*/  STG.E.U16 desc[UR8][R28.64+0x2], R2 ;  /* 0x000002021c007986 */ /* 0x000fe8000c101508 */
[----:B------:R-:W-:Y:S04]  /*0a30*/  STG.E.U16 desc[UR8][R6.64+0x40], R12 ;  /* 0x0000400c06007986 */ /* 0x000fe8000c101508 */
[----:B------:R-:W-:Y:S04]  /*0a40*/  STG.E.U16 desc[UR8][R6.64+0x42], R5 ;  /* 0x0000420506007986 */ /* 0x000fe8000c101508 */
[----:B------:R-:W-:Y:S04]  /*0a50*/  STG.E.U16 desc[UR8][R28.64+0x40], R14 ;  /* 0x0000400e1c007986 */ /* 0x000fe8000c101508 */
[----:B------:R-:W-:Y:S01]  /*0a60*/  STG.E.U16 desc[UR8][R28.64+0x42], R9 ;  /* 0x000042091c007986 */ /* 0x000fe2000c101508 */
[----:B------:R-:W-:Y:S05]  /*0a70*/  EXIT ;  /* 0x000000000000794d */ /* 0x000fea0003800000 */
.L_x_2:
[----:B------:R-:W-:-:S00]  /*0a80*/  BRA `(.L_x_2) ;  /* 0xfffffffc00fc7947 */ /* 0x000fc0000383ffff */
[----:B------:R-:W-:-:S00]  /*0a90*/  NOP ;  /* 0x0000000000007918 */ /* 0x000fc00000000000 */
        /* <DEDUP_REMOVED lines=14> */
.L_x_15:


//--------------------- .text._Z14mma_matmul_1_0PK6__halfS1_PS_iii --------------------------
	.section	.text._Z14mma_matmul_1_0PK6__halfS1_PS_iii,"ax",@progbits
	.align	128
        .global         _Z14mma_matmul_1_0PK6__halfS1_PS_iii
        .type           _Z14mma_matmul_1_0PK6__halfS1_PS_iii,@function
        .size           _Z14mma_matmul_1_0PK6__halfS1_PS_iii,(.L_x_16 - _Z14mma_matmul_1_0PK6__halfS1_PS_iii)
        .other          _Z14mma_matmul_1_0PK6__halfS1_PS_iii,@"STO_CUDA_ENTRY STV_DEFAULT"
_Z14mma_matmul_1_0PK6__halfS1_PS_iii:
.text._Z14mma_matmul_1_0PK6__halfS1_PS_iii:
[----:B------:R-:W-:Y:S01]  /*0000*/  LDC R1, c[0x0][0x37c] ;  /* 0x0000df00ff017b82 */ /* 0x000fe20000000800 */
[----:B------:R-:W0:Y:S01]  /*0010*/  S2R R19, SR_TID.X ;  /* 0x0000000000137919 */ /* 0x000e220000002100 */
[----:B------:R-:W1:Y:S06]  /*0020*/  LDCU UR6, c[0x0][0x3a0] ;  /* 0x00007400ff0677ac */ /* 0x000e6c0008000800 */
[----:B------:R-:W2:Y:S01]  /*0030*/  S2UR UR4, SR_CTAID.Y ;  /* 0x00000000000479c3 */ /* 0x000ea20000002600 */
[----:B------:R-:W-:Y:S02]  /*0040*/  CS2R R4, SRZ ;  /* 0x0000000000047805 */ /* 0x000fe4000001ff00 */
[----:B------:R-:W-:Y:S01]  /*0050*/  CS2R R6, SRZ ;  /* 0x0000000000067805 */ /* 0x000fe2000001ff00 */
[----:B------:R-:W3:Y:S04]  /*0060*/  LDCU.64 UR8, c[0x0][0x358] ;  /* 0x00006b00ff0877ac */ /* 0x000ee80008000a00 */
[----:B------:R-:W4:Y:S01]  /*0070*/  S2UR UR5, SR_CTAID.X ;  /* 0x00000000000579c3 */ /* 0x000f220000002500 */
[----:B-1----:R-:W-:-:S02]  /*0080*/  UISETP.GE.AND UP0, UPT, UR6, 0x1, UPT ;  /* 0x000000010600788c */ /* 0x002fc4000bf06270 */
[----:B--2---:R-:W-:Y:S01]  /*0090*/  USHF.L.U32 UR4, UR4, 0x4, URZ ;  /* 0x0000000404047899 */ /* 0x004fe200080006ff */
[----:B0-----:R-:W-:Y:S01]  /*00a0*/  LOP3.LUT R9, R19, 0x3, RZ, 0xc0, !PT ;  /* 0x0000000313097812 */ /* 0x001fe200078ec0ff */
[----:B----4-:R-:W-:-:S05]  /*00b0*/  USHF.L.U32 UR5, UR5, 0x3, URZ ;  /* 0x0000000305057899 */ /* 0x010fca00080006ff */
[----:B---3--:R-:W-:Y:S07]  /*00c0*/  BRA.U !UP0, `(.L_x_3) ;  /* 0x00000005086c7547 */ /* 0x008fee000b800000 */
[C---:B------:R-:W-:Y:S01]  /*00d0*/  LEA.HI R17, R19.reuse, UR5, RZ, 0x1e ;  /* 0x0000000513117c11 */ /* 0x040fe2000f8ff0ff */
[----:B------:R-:W0:Y:S01]  /*00e0*/  LDCU.64 UR10, c[0x0][0x388] ;  /* 0x00007100ff0a77ac */ /* 0x000e220008000a00 */
[----:B------:R-:W-:Y:S01]  /*00f0*/  LEA.HI R19, R19, UR4, RZ, 0x1e ;  /* 0x0000000413137c11 */ /* 0x000fe2000f8ff0ff */
[----:B------:R-:W-:Y:S01]  /*0100*/  IMAD.SHL.U32 R18, R9, 0x2, RZ ;  /* 0x0000000209127824 */ /* 0x000fe200078e00ff */
[----:B------:R-:W-:Y:S01]  /*0110*/  CS2R R6, SRZ ;  /* 0x0000000000067805 */ /* 0x000fe2000001ff00 */
[----:B------:R-:W-:Y:S01]  /*0120*/  IMAD R11, R17, UR6, RZ ;  /* 0x00000006110b7c24 */ /* 0x000fe2000f8e02ff */
[----:B------:R-:W1:Y:S01]  /*0130*/  LDCU UR7, c[0x0][0x398] ;  /* 0x00007300ff0777ac */ /* 0x000e620008000800 */
[----:B------:R-:W-:Y:S01]  /*0140*/  VIADD R15, R19, 0x8 ;  /* 0x00000008130f7836 */ /* 0x000fe20000000000 */
[----:B------:R-:W-:Y:S01]  /*0150*/  CS2R R4, SRZ ;  /* 0x0000000000047805 */ /* 0x000fe2000001ff00 */
[----:B------:R-:W-:Y:S01]  /*0160*/  IMAD.WIDE R2, R11, 0x2, RZ ;  /* 0x000000020b027825 */ /* 0x000fe200078e02ff */
[----:B------:R-:W2:Y:S03]  /*0170*/  LDCU UR12, c[0x0][0x3a0] ;  /* 0x00007400ff0c77ac */ /* 0x000ea60008000800 */
[----:B------:R-:W-:Y:S01]  /*0180*/  IMAD.IADD R14, R18, 0x1, R11 ;  /* 0x00000001120e7824 */ /* 0x000fe200078e020b */
[----:B------:R-:W3:Y:S01]  /*0190*/  LDCU UR13, c[0x0][0x398] ;  /* 0x00007300ff0d77ac */ /* 0x000ee20008000800 */
[----:B------:R-:W-:-:S04]  /*01a0*/  IMAD.WIDE.U32 R2, R9, 0x4, R2 ;  /* 0x0000000409027825 */ /* 0x000fc800078e0002 */
[--C-:B------:R-:W-:Y:S01]  /*01b0*/  IMAD R16, R15, UR6, R18.reuse ;  /* 0x000000060f107c24 */ /* 0x100fe2000f8e0212 */
[----:B0-----:R-:W-:Y:S01]  /*01c0*/  IADD3 R0, P0, PT, R2, UR10, RZ ;  /* 0x0000000a02007c10 */ /* 0x001fe2000ff1e0ff */
[----:B------:R-:W0:Y:S03]  /*01d0*/  LDCU UR10, c[0x0][0x39c] ;  /* 0x00007380ff0a77ac */ /* 0x000e260008000800 */
[----:B------:R-:W-:Y:S02]  /*01e0*/  IADD3 R0, P1, PT, R0, 0x12, RZ ;  /* 0x0000001200007810 */ /* 0x000fe40007f3e0ff */
[C---:B-1----:R-:W-:Y:S02]  /*01f0*/  ISETP.GE.AND P3, PT, R19.reuse, UR7, PT ;  /* 0x0000000713007c0c */ /* 0x042fe4000bf66270 */
[----:B------:R-:W-:Y:S01]  /*0200*/  IADD3.X R21, PT, PT, RZ, UR11, R3, P1, P0 ;  /* 0x0000000bff157c10 */ /* 0x000fe20008fe0403 */
[----:B------:R-:W-:Y:S01]  /*0210*/  IMAD R3, R19, UR6, R18 ;  /* 0x0000000613037c24 */ /* 0x000fe2000f8e0212 */
[----:B--2---:R-:W-:-:S09]  /*0220*/  UMOV UR6, 0x8 ;  /* 0x0000000800067882 */ /* 0x004fd20000000000 */
.L_x_4:
[----:B------:R-:W1:Y:S01]  /*0230*/  LDC.64 R10, c[0x0][0x380] ;  /* 0x0000e000ff0a7b82 */ /* 0x000e620000000a00 */
[----:B------:R-:W-:-:S04]  /*0240*/  ISETP.GE.AND P1, PT, R18, UR12, PT ;  /* 0x0000000c12007c0c */ /* 0x000fc8000bf26270 */
[----:B---3--:R-:W-:Y:S01]  /*0250*/  ISETP.GE.OR P5, PT, R19, UR13, P1 ;  /* 0x0000000d13007c0c */ /* 0x008fe20008fa6670 */
[----:B-1----:R-:W-:-:S12]  /*0260*/  IMAD.WIDE.U32 R8, R3, 0x2, R10 ;  /* 0x0000000203087825 */ /* 0x002fd800078e000a */
[----:B------:R-:W2:Y:S01]  /*0270*/  @!P5 LDG.E.U16.CONSTANT R24, desc[UR8][R8.64] ;  /* 0x000000080818d981 */ /* 0x000ea2000c1e9500 */
[----:B0-----:R-:W-:Y:S01]  /*0280*/  ISETP.GE.AND P0, PT, R17, UR10, PT ;  /* 0x0000000a11007c0c */ /* 0x001fe2000bf06270 */
[C---:B------:R-:W-:Y:S01]  /*0290*/  VIADD R2, R18.reuse, 0x8 ;  /* 0x0000000812027836 */ /* 0x040fe20000000000 */
[C---:B------:R-:W-:Y:S01]  /*02a0*/  ISETP.GE.AND P2, PT, R15.reuse, UR13, PT ;  /* 0x0000000d0f007c0c */ /* 0x040fe2000bf46270 */
[C---:B------:R-:W-:Y:S01]  /*02b0*/  VIADD R20, R18.reuse, 0x1 ;  /* 0x0000000112147836 */ /* 0x040fe20000000000 */
[----:B------:R-:W-:Y:S01]  /*02c0*/  ISETP.GE.OR P4, PT, R18, UR12, P0 ;  /* 0x0000000c12007c0c */ /* 0x000fe20008786670 */
[----:B------:R-:W-:Y:S01]  /*02d0*/  IMAD.WIDE.U32 R10, R16, 0x2, R10 ;  /* 0x00000002100a7825 */ /* 0x000fe200078e000a */
[----:B------:R-:W-:Y:S02]  /*02e0*/  ISETP.GE.OR P1, PT, R15, UR13, P1 ;  /* 0x0000000d0f007c0c */ /* 0x000fe40008f26670 */
[C---:B------:R-:W-:Y:S02]  /*02f0*/  ISETP.GE.OR P2, PT, R2.reuse, UR12, P2 ;  /* 0x0000000c02007c0c */ /* 0x040fe40009746670 */
[----:B------:R-:W-:-:S07]  /*0300*/  ISETP.GE.OR P6, PT, R2, UR12, P3 ;  /* 0x0000000c02007c0c */ /* 0x000fce0009fc6670 */
[----:B------:R-:W0:Y:S02]  /*0310*/  @!P4 LDC.64 R12, c[0x0][0x388] ;  /* 0x0000e200ff0ccb82 */ /* 0x000e240000000a00 */
[----:B------:R-:W3:Y:S04]  /*0320*/  @!P1 LDG.E.U16.CONSTANT R22, desc[UR8][R10.64] ;  /* 0x000000080a169981 */ /* 0x000ee8000c1e9500 */
[----:B------:R-:W4:Y:S04]  /*0330*/  @!P2 LDG.E.U16.CONSTANT R23, desc[UR8][R10.64+0x10] ;  /* 0x000010080a17a981 */ /* 0x000f28000c1e9500 */
[----:B------:R-:W5:Y:S01]  /*0340*/  @!P6 LDG.E.U16.CONSTANT R25, desc[UR8][R8.64+0x10] ;  /* 0x000010080819e981 */ /* 0x000f62000c1e9500 */
[----:B0-----:R-:W-:-:S05]  /*0350*/  @!P4 IMAD.WIDE R12, R14, 0x2, R12 ;  /* 0x000000020e0cc825 */ /* 0x001fca00078e020c */
[----:B------:R0:W2:Y:S02]  /*0360*/  @!P4 LDG.E.U16.CONSTANT R26, desc[UR8][R12.64] ;  /* 0x000000080c1ac981 */ /* 0x0000a4000c1e9500 */
[----:B0-----:R-:W-:Y:S02]  /*0370*/  IMAD.MOV.U32 R12, RZ, RZ, R0 ;  /* 0x000000ffff0c7224 */ /* 0x001fe400078e0000 */
[----:B------:R-:W-:Y:S01]  /*0380*/  IMAD.MOV.U32 R13, RZ, RZ, R21 ;  /* 0x000000ffff0d7224 */ /* 0x000fe200078e0015 */
[----:B------:R-:W-:Y:S02]  /*0390*/  @P5 PRMT R24, RZ, 0x7610, R24 ;  /* 0x00007610ff185816 */ /* 0x000fe40000000018 */
[----:B------:R-:W-:-:S13]  /*03a0*/  ISETP.GE.OR P5, PT, R20, UR12, P0 ;  /* 0x0000000c14007c0c */ /* 0x000fda00087a6670 */
[----:B------:R-:W2:Y:S01]  /*03b0*/  @!P5 LDG.E.U16.CONSTANT R21, desc[UR8][R12.64+-0x10] ;  /* 0xfffff0080c15d981 */ /* 0x000ea2000c1e9500 */
[----:B------:R-:W-:Y:S01]  /*03c0*/  VIADD R0, R18, 0x9 ;  /* 0x0000000912007836 */ /* 0x000fe20000000000 */
[----:B------:R-:W-:Y:S02]  /*03d0*/  @P1 PRMT R22, RZ, 0x7610, R22 ;  /* 0x00007610ff161816 */ /* 0x000fe40000000016 */
[----:B------:R-:W-:Y:S02]  /*03e0*/  ISETP.GE.AND P1, PT, R20, UR12, PT ;  /* 0x0000000c14007c0c */ /* 0x000fe4000bf26270 */
[----:B------:R-:W-:Y:S02]  /*03f0*/  @P2 PRMT R23, RZ, 0x7610, R23 ;  /* 0x00007610ff172816 */ /* 0x000fe40000000017 */
[----:B------:R-:W-:Y:S02]  /*0400*/  ISETP.GE.AND P2, PT, R0, UR12, PT ;  /* 0x0000000c00007c0c */ /* 0x000fe4000bf46270 */
[----:B------:R-:W-:-:S02]  /*0410*/  @P6 PRMT R25, RZ, 0x7610, R25 ;  /* 0x00007610ff196816 */ /* 0x000fc40000000019 */
[----:B------:R-:W-:Y:S02]  /*0420*/  ISETP.GE.OR P6, PT, R2, UR12, P0 ;  /* 0x0000000c02007c0c */ /* 0x000fe400087c6670 */
[----:B------:R-:W-:-:S11]  /*0430*/  ISETP.GE.OR P0, PT, R0, UR12, P0 ;  /* 0x0000000c00007c0c */ /* 0x000fd60008706670 */
[----:B------:R-:W3:Y:S01]  /*0440*/  @!P6 LDG.E.U16.CONSTANT R28, desc[UR8][R12.64+-0x2] ;  /* 0xfffffe080c1ce981 */ /* 0x000ee2000c1e9500 */
[----:B------:R-:W-:Y:S02]  /*0450*/  @P4 PRMT R26, RZ, 0x7610, R26 ;  /* 0x00007610ff1a4816 */ /* 0x000fe4000000001a */
[----:B------:R-:W-:Y:S02]  /*0460*/  ISETP.GE.OR P4, PT, R19, UR13, P1 ;  /* 0x0000000d13007c0c */ /* 0x000fe40008f86670 */
[----:B------:R-:W-:-:S11]  /*0470*/  ISETP.GE.OR P1, PT, R15, UR13, P1 ;  /* 0x0000000d0f007c0c */ /* 0x000fd60008f26670 */
[----:B------:R-:W4:Y:S04]  /*0480*/  @!P4 LDG.E.U16.CONSTANT R27, desc[UR8][R8.64+0x2] ;  /* 0x00000208081bc981 */ /* 0x000f28000c1e9500 */
[----:B------:R-:W3:Y:S01]  /*0490*/  @!P1 LDG.E.U16.CONSTANT R29, desc[UR8][R10.64+0x2] ;  /* 0x000002080a1d9981 */ /* 0x000ee2000c1e9500 */
[----:B------:R-:W-:Y:S02]  /*04a0*/  @P5 PRMT R21, RZ, 0x7610, R21 ;  /* 0x00007610ff155816 */ /* 0x000fe40000000015 */
[----:B------:R-:W-:Y:S02]  /*04b0*/  ISETP.GE.OR P5, PT, R19, UR13, P2 ;  /* 0x0000000d13007c0c */ /* 0x000fe400097a6670 */
[----:B------:R-:W-:-:S11]  /*04c0*/  ISETP.GE.OR P2, PT, R15, UR13, P2 ;  /* 0x0000000d0f007c0c */ /* 0x000fd60009746670 */
[----:B------:R4:W5:Y:S04]  /*04d0*/  @!P5 LDG.E.U16.CONSTANT R0, desc[UR8][R8.64+0x12] ;  /* 0x000012080800d981 */ /* 0x000968000c1e9500 */
[----:B------:R5:W3:Y:S04]  /*04e0*/  @!P2 LDG.E.U16.CONSTANT R2, desc[UR8][R10.64+0x12] ;  /* 0x000012080a02a981 */ /* 0x000ae8000c1e9500 */
[----:B------:R-:W3:Y:S01]  /*04f0*/  @!P0 LDG.E.U16.CONSTANT R9, desc[UR8][R12.64] ;  /* 0x000000080c098981 */ /* 0x000ee2000c1e9500 */
[----:B------:R-:W-:Y:S01]  /*0500*/  UIADD3 UR7, UPT, UPT, UR6, 0x8, URZ ;  /* 0x0000000806077890 */ /* 0x000fe2000fffe0ff */
[----:B------:R-:W-:-:S03]  /*0510*/  @P6 PRMT R28, RZ, 0x7610, R28 ;  /* 0x00007610ff1c6816 */ /* 0x000fc6000000001c */
[----:B------:R-:W-:Y:S01]  /*0520*/  UISETP.GE.AND UP0, UPT, UR7, UR12, UPT ;  /* 0x0000000c0700728c */ /* 0x000fe2000bf06270 */
[----:B--2---:R-:W-:Y:S01]  /*0530*/  PRMT R20, R26, 0x5410, R21 ;  /* 0x000054101a147816 */ /* 0x004fe20000000015 */
[----:B------:R-:W-:Y:S02]  /*0540*/  VIADD R18, R18, 0x10 ;  /* 0x0000001012127836 */ /* 0x000fe40000000000 */
[----:B------:R-:W-:Y:S01]  /*0550*/  VIADD R16, R16, 0x10 ;  /* 0x0000001010107836 */ /* 0x000fe20000000000 */
[----:B------:R-:W-:Y:S02]  /*0560*/  @P4 PRMT R27, RZ, 0x7610, R27 ;  /* 0x00007610ff1b4816 */ /* 0x000fe4000000001b */
[----:B------:R-:W-:Y:S02]  /*0570*/  @P1 PRMT R29, RZ, 0x7610, R29 ;  /* 0x00007610ff1d1816 */ /* 0x000fe4000000001d */
[----:B----4-:R-:W-:Y:S01]  /*0580*/  PRMT R8, R24, 0x5410, R27 ;  /* 0x0000541018087816 */ /* 0x010fe2000000001b */
[----:B------:R-:W-:-:S02]  /*0590*/  VIADD R3, R3, 0x10 ;  /* 0x0000001003037836 */ /* 0x000fc40000000000 */
[----:B------:R-:W-:Y:S01]  /*05a0*/  VIADD R14, R14, 0x10 ;  /* 0x000000100e0e7836 */ /* 0x000fe20000000000 */
[----:B------:R-:W-:Y:S01]  /*05b0*/  UIADD3 UR6, UPT, UPT, UR6, 0x10, URZ ;  /* 0x0000001006067890 */ /* 0x000fe2000fffe0ff */
[----:B------:R-:W-:Y:S02]  /*05c0*/  @P5 PRMT R0, RZ, 0x7610, R0 ;  /* 0x00007610ff005816 */ /* 0x000fe40000000000 */
[----:B------:R-:W-:Y:S02]  /*05d0*/  @P2 PRMT R2, RZ, 0x7610, R2 ;  /* 0x00007610ff022816 */ /* 0x000fe40000000002 */
[----:B------:R-:W-:Y:S02]  /*05e0*/  @P0 PRMT R9, RZ, 0x7610, R9 ;  /* 0x00007610ff090816 */ /* 0x000fe40000000009 */
[----:B-----5:R-:W-:Y:S02]  /*05f0*/  PRMT R10, R25, 0x5410, R0 ;  /* 0x00005410190a7816 */ /* 0x020fe40000000000 */
[----:B---3--:R-:W-:-:S02]  /*0600*/  PRMT R21, R28, 0x5410, R9 ;  /* 0x000054101c157816 */ /* 0x008fc40000000009 */
[----:B------:R-:W-:Y:S02]  /*0610*/  PRMT R9, R22, 0x5410, R29 ;  /* 0x0000541016097816 */ /* 0x000fe4000000001d */
[----:B------:R-:W-:Y:S02]  /*0620*/  PRMT R11, R23, 0x5410, R2 ;  /* 0x00005410170b7816 */ /* 0x000fe40000000002 */
[----:B------:R-:W-:-:S05]  /*0630*/  IADD3 R0, P0, PT, R12, 0x20, RZ ;  /* 0x000000200c007810 */ /* 0x000fca0007f1e0ff */
[----:B------:R-:W-:Y:S01]  /*0640*/  HMMA.16816.F32 R4, R8, R20, R4 ;  /* 0x000000140804723c */ /* 0x000fe20000001804 */
[----:B------:R-:W-:Y:S01]  /*0650*/  IMAD.X R21, RZ, RZ, R13, P0 ;  /* 0x000000ffff157224 */ /* 0x000fe200000e060d */
[----:B------:R-:W-:-:S03]  /*0660*/  NOP ;  /* 0x0000000000007918 */ /* 0x000fc60000000000 */
[----:B------:R-:W-:-:S15]  /*0670*/  BRA.U !UP0, `(.L_x_4) ;  /* 0xfffffff908ec7547 */ /* 0x000fde000b83ffff */
.L_x_3:
[----:B------:R-:W0:Y:S01]  /*0680*/  S2R R0, SR_TID.X ;  /* 0x0000000000007919 */ /* 0x000e220000002100 */
[----:B------:R-:W1:Y:S01]  /*0690*/  LDCU.64 UR6, c[0x0][0x398] ;  /* 0x00007300ff0677ac */ /* 0x000e620008000a00 */
[----:B------:R-:W-:Y:S01]  /*06a0*/  BSSY.RECONVERGENT B0, `(.L_x_5) ;  /* 0x000001d000007945 */ /* 0x000fe20003800200 */
[----:B------:R-:W2:Y:S01]  /*06b0*/  S2R R2, SR_TID.X ;  /* 0x0000000000027919 */ /* 0x000ea20000002100 */
[----:B0-----:R-:W-:-:S04]  /*06c0*/  LOP3.LUT R0, R0, 0x3, RZ, 0xc0, !PT ;  /* 0x0000000300007812 */ /* 0x001fc800078ec0ff */
[----:B------:R-:W-:Y:S02]  /*06d0*/  LEA R0, R0, UR5, 0x1 ;  /* 0x0000000500007c11 */ /* 0x000fe4000f8e08ff */
[----:B--2---:R-:W-:Y:S02]  /*06e0*/  LEA.HI R15, R2, UR4, RZ, 0x1e ;  /* 0x00000004020f7c11 */ /* 0x004fe4000f8ff0ff */
[C---:B-1----:R-:W-:Y:S01]  /*06f0*/  ISETP.GE.AND P0, PT, R0.reuse, UR7, PT ;  /* 0x0000000700007c0c */ /* 0x042fe2000bf06270 */
[----:B------:R-:W-:Y:S02]  /*0700*/  VIADD R8, R0, 0x1 ;  /* 0x0000000100087836 */ /* 0x000fe40000000000 */
[C---:B------:R-:W-:Y:S01]  /*0710*/  VIADD R9, R15.reuse, 0x8 ;  /* 0x000000080f097836 */ /* 0x040fe20000000000 */
[----:B------:R-:W-:-:S04]  /*0720*/  ISETP.GE.OR P2, PT, R15, UR6, P0 ;  /* 0x000000060f007c0c */ /* 0x000fc80008746670 */
[----:B------:R-:W-:Y:S02]  /*0730*/  ISETP.GE.OR P1, PT, R9, UR6, P0 ;  /* 0x0000000609007c0c */ /* 0x000fe40008726670 */
[----:B------:R-:W-:-:S04]  /*0740*/  ISETP.GE.AND P0, PT, R8, UR7, PT ;  /* 0x0000000708007c0c */ /* 0x000fc8000bf06270 */
[----:B------:R-:W-:-:S03]  /*0750*/  ISETP.GE.OR P3, PT, R15, UR6, P0 ;  /* 0x000000060f007c0c */ /* 0x000fc60008766670 */
[----:B------:R-:W0:Y:S01]  /*0760*/  @!P2 LDC.64 R10, c[0x0][0x390] ;  /* 0x0000e400ff0aab82 */ /* 0x000e220000000a00 */
[----:B------:R-:W-:Y:S01]  /*0770*/  @!P2 IMAD R13, R15, UR7, R0 ;  /* 0x000000070f0dac24 */ /* 0x000fe2000f8e0200 */
[----:B------:R-:W-:-:S06]  /*0780*/  @!P2 F2FP.F16.F32.PACK_AB R4, RZ, R4 ;  /* 0x00000004ff04a23e */ /* 0x000fcc00000000ff */
[----:B------:R-:W1:Y:S01]  /*0790*/  @!P1 LDC.64 R2, c[0x0][0x390] ;  /* 0x0000e400ff029b82 */ /* 0x000e620000000a00 */
[----:B0-----:R-:W-:-:S04]  /*07a0*/  @!P2 IMAD.WIDE R10, R13, 0x2, R10 ;  /* 0x000000020d0aa825 */ /* 0x001fc800078e020a */
[----:B------:R-:W-:Y:S01]  /*07b0*/  @!P1 IMAD R13, R9, UR7, R0 ;  /* 0x00000007090d9c24 */ /* 0x000fe2000f8e0200 */
[----:B------:R0:W-:Y:S01]  /*07c0*/  @!P2 STG.E.U16 desc[UR8][R10.64], R4 ;  /* 0x000000040a00a986 */ /* 0x0001e2000c101508 */
[----:B------:R-:W-:Y:S05]  /*07d0*/  @P3 BRA `(.L_x_6) ;  /* 0x0000000000243947 */ /* 0x000fea0003800000 */
[----:B------:R-:W2:Y:S01]  /*07e0*/  LDCU.64 UR4, c[0x0][0x390] ;  /* 0x00007200ff0477ac */ /* 0x000ea20008000a00 */
[----:B0-----:R-:W-:Y:S01]  /*07f0*/  IMAD R11, R15, UR7, RZ ;  /* 0x000000070f0b7c24 */ /* 0x001fe2000f8e02ff */
[----:B------:R-:W-:Y:S02]  /*0800*/  SHF.R.S32.HI R4, RZ, 0x1f, R0 ;  /* 0x0000001fff047819 */ /* 0x000fe40000011400 */
[----:B------:R-:W-:Y:S02]  /*0810*/  F2FP.F16.F32.PACK_AB R8, RZ, R5 ;  /* 0x00000005ff08723e */ /* 0x000fe400000000ff */
[----:B------:R-:W-:-:S04]  /*0820*/  IADD3 R10, P2, PT, R0, R11, RZ ;  /* 0x0000000b000a7210 */ /* 0x000fc80007f5e0ff */
[----:B------:R-:W-:Y:S02]  /*0830*/  LEA.HI.X.SX32 R11, R11, R4, 0x1, P2 ;  /* 0x000000040b0b7211 */ /* 0x000fe400010f0eff */
[----:B--2---:R-:W-:-:S04]  /*0840*/  LEA R4, P2, R10, UR4, 0x1 ;  /* 0x000000040a047c11 */ /* 0x004fc8000f8408ff */
[----:B------:R-:W-:-:S05]  /*0850*/  LEA.HI.X R5, R10, UR5, R11, 0x1, P2 ;  /* 0x000000050a057c11 */ /* 0x000fca00090f0c0b */
[----:B------:R2:W-:Y:S04]  /*0860*/  STG.E.U16 desc[UR8][R4.64+0x2], R8 ;  /* 0x0000020804007986 */ /* 0x0005e8000c101508 */
.L_x_6:
[----:B------:R-:W-:Y:S05]  /*0870*/  BSYNC.RECONVERGENT B0 ;  /* 0x0000000000007941 */ /* 0x000fea0003800200 */
.L_x_5:
[----:B------:R-:W-:Y:S01]  /*0880*/  ISETP.GE.OR P0, PT, R9, UR6, P0 ;  /* 0x0000000609007c0c */ /* 0x000fe20008706670 */
[----:B-1----:R-:W-:Y:S01]  /*0890*/  @!P1 IMAD.WIDE R2, R13, 0x2, R2 ;  /* 0x000000020d029825 */ /* 0x002fe200078e0202 */
[----:B------:R-:W-:-:S05]  /*08a0*/  @!P1 F2FP.F16.F32.PACK_AB R6, RZ, R6 ;  /* 0x00000006ff06923e */ /* 0x000fca00000000ff */
[----:B------:R1:W-:Y:S06]  /*08b0*/  @!P1 STG.E.U16 desc[UR8][R2.64], R6 ;  /* 0x0000000602009986 */ /* 0x0003ec000c101508 */
[----:B------:R-:W-:Y:S05]  /*08c0*/  @P0 EXIT ;  /* 0x000000000000094d */ /* 0x000fea0003800000 */
[----:B------:R-:W3:Y:S01]  /*08d0*/  LDCU.64 UR4, c[0x0][0x390] ;  /* 0x00007200ff0477ac */ /* 0x000ee20008000a00 */
[----:B------:R-:W-:Y:S01]  /*08e0*/  IMAD R9, R9, UR7, RZ ;  /* 0x0000000709097c24 */ /* 0x000fe2000f8e02ff */
[----:B------:R-:W-:-:S04]  /*08f0*/  F2FP.F16.F32.PACK_AB R7, RZ, R7 ;  /* 0x00000007ff07723e */ /* 0x000fc800000000ff */
[----:B-1----:R-:W-:Y:S02]  /*0900*/  SHF.R.S32.HI R3, RZ, 0x1f, R9 ;  /* 0x0000001fff037819 */ /* 0x002fe40000011409 */
[----:B------:R-:W-:-:S04]  /*0910*/  IADD3 R9, P0, PT, R0, R9, RZ ;  /* 0x0000000900097210 */ /* 0x000fc80007f1e0ff */
[----:B------:R-:W-:Y:S02]  /*0920*/  LEA.HI.X.SX32 R0, R0, R3, 0x1, P0 ;  /* 0x0000000300007211 */ /* 0x000fe400000f0eff */
[----:B---3--:R-:W-:-:S04]  /*0930*/  LEA R2, P0, R9, UR4, 0x1 ;  /* 0x0000000409027c11 */ /* 0x008fc8000f8008ff */
[----:B------:R-:W-:-:S05]  /*0940*/  LEA.HI.X R3, R9, UR5, R0, 0x1, P0 ;  /* 0x0000000509037c11 */ /* 0x000fca00080f0c00 */
[----:B------:R-:W-:Y:S01]  /*0950*/  STG.E.U16 desc[UR8][R2.64+0x2], R7 ;  /* 0x0000020702007986 */ /* 0x000fe2000c101508 */
[----:B------:R-:W-:Y:S05]  /*0960*/  EXIT ;  /* 0x000000000000794d */ /* 0x000fea0003800000 */
.L_x_7:
        /* <DEDUP_REMOVED lines=9> */
.L_x_16:


//--------------------- .text._Z10matmul_0_1PK6__halfS1_PS_iii --------------------------
	.section	.text._Z10matmul_0_1PK6__halfS1_PS_iii,"ax",@progbits
	.align	128
        .global         _Z10matmul_0_1PK6__halfS1_PS_iii
        .type           _Z10matmul_0_1PK6__halfS1_PS_iii,@function
        .size           _Z10matmul_0_1PK6__halfS1_PS_iii,(.L_x_17 - _Z10matmul_0_1PK6__halfS1_PS_iii)
        .other          _Z10matmul_0_1PK6__halfS1_PS_iii,@"STO_CUDA_ENTRY STV_DEFAULT"
_Z10matmul_0_1PK6__halfS1_PS_iii:
.text._Z10matmul_0_1PK6__halfS1_PS_iii:
[----:B------:R-:W-:Y:S01]  /*0000*/  LDC R1, c[0x0][0x37c] ;  /* 0x0000df00ff017b82 */ /* 0x000fe20000000800 */
[----:B------:R-:W0:Y:S01]  /*0010*/  S2R R0, SR_TID.X ;  /* 0x0000000000007919 */ /* 0x000e220000002100 */
[----:B------:R-:W0:Y:S01]  /*0020*/  LDCU UR4, c[0x0][0x360] ;  /* 0x00006c00ff0477ac */ /* 0x000e220008000800 */
[----:B------:R-:W0:Y:S01]  /*0030*/  S2R R3, SR_CTAID.X ;  /* 0x0000000000037919 */ /* 0x000e220000002500 */
[----:B------:R-:W1:Y:S01]  /*0040*/  LDCU UR5, c[0x0][0x364] ;  /* 0x00006c80ff0577ac */ /* 0x000e620008000800 */
[----:B------:R-:W1:Y:S01]  /*0050*/  S2R R7, SR_TID.Y ;  /* 0x0000000000077919 */ /* 0x000e620000002200 */
[----:B------:R-:W2:Y:S01]  /*0060*/  LDCU.64 UR10, c[0x0][0x398] ;  /* 0x00007300ff0a77ac */ /* 0x000ea20008000a00 */
[----:B------:R-:W1:Y:S01]  /*0070*/  S2R R2, SR_CTAID.Y ;  /* 0x0000000000027919 */ /* 0x000e620000002600 */
[----:B0-----:R-:W-:-:S05]  /*0080*/  IMAD R0, R3, UR4, R0 ;  /* 0x0000000403007c24 */ /* 0x001fca000f8e0200 */
[----:B--2---:R-:W-:Y:S01]  /*0090*/  ISETP.GE.AND P0, PT, R0, UR11, PT ;  /* 0x0000000b00007c0c */ /* 0x004fe2000bf06270 */
[----:B-1----:R-:W-:-:S05]  /*00a0*/  IMAD R7, R2, UR5, R7 ;  /* 0x0000000502077c24 */ /* 0x002fca000f8e0207 */
[----:B------:R-:W-:-:S13]  /*00b0*/  ISETP.GE.OR P0, PT, R7, UR10, P0 ;  /* 0x0000000a07007c0c */ /* 0x000fda0008706670 */
[----:B------:R-:W-:Y:S05]  /*00c0*/  @P0 EXIT ;  /* 0x000000000000094d */ /* 0x000fea0003800000 */
[----:B------:R-:W0:Y:S01]  /*00d0*/  LDCU UR7, c[0x0][0x3a0] ;  /* 0x00007400ff0777ac */ /* 0x000e220008000800 */
[----:B------:R-:W-:Y:S01]  /*00e0*/  HFMA2 R12, -RZ, RZ, 0, 0 ;  /* 0x00000000ff0c7431 */ /* 0x000fe200000001ff */
[----:B------:R-:W1:Y:S01]  /*00f0*/  LDCU.64 UR12, c[0x0][0x358] ;  /* 0x00006b00ff0c77ac */ /* 0x000e620008000a00 */
[----:B0-----:R-:W-:-:S09]  /*0100*/  UISETP.GE.AND UP0, UPT, UR7, 0x1, UPT ;  /* 0x000000010700788c */ /* 0x001fd2000bf06270 */
[----:B-1----:R-:W-:Y:S05]  /*0110*/  BRA.U !UP0, `(.L_x_8) ;  /* 0x0000000d087c7547 */ /* 0x002fea000b800000 */
[----:B------:R-:W-:Y:S02]  /*0120*/  UISETP.GE.U32.AND UP1, UPT, UR7, 0x10, UPT ;  /* 0x000000100700788c */ /* 0x000fe4000bf26070 */
[----:B------:R-:W-:Y:S01]  /*0130*/  IMAD R8, R7, UR7, RZ ;  /* 0x0000000707087c24 */ /* 0x000fe2000f8e02ff */
[----:B------:R-:W-:Y:S02]  /*0140*/  ULOP3.LUT UR10, UR7, 0xf, URZ, 0xc0, !UPT ;  /* 0x0000000f070a7892 */ /* 0x000fe4000f8ec0ff */
[----:B------:R-:W-:Y:S01]  /*0150*/  IMAD R6, R0, UR7, RZ ;  /* 0x0000000700067c24 */ /* 0x000fe2000f8e02ff */
[----:B------:R-:W-:Y:S01]  /*0160*/  MOV R12, RZ ;  /* 0x000000ff000c7202 */ /* 0x000fe20000000f00 */
[----:B------:R-:W-:Y:S01]  /*0170*/  UMOV UR4, URZ ;  /* 0x000000ff00047c82 */ /* 0x000fe20008000000 */
[----:B------:R-:W-:Y:S01]  /*0180*/  UISETP.NE.AND UP0, UPT, UR10, URZ, UPT ;  /* 0x000000ff0a00728c */ /* 0x000fe2000bf05270 */
[----:B------:R-:W-:Y:S10]  /*0190*/  BRA.U !UP1, `(.L_x_9) ;  /* 0x0000000509907547 */ /* 0x000ff4000b800000 */
[----:B------:R-:W0:Y:S01]  /*01a0*/  LDC.64 R2, c[0x0][0x380] ;  /* 0x0000e000ff027b82 */ /* 0x000e220000000a00 */
[----:B------:R-:W1:Y:S01]  /*01b0*/  LDCU.64 UR8, c[0x0][0x388] ;  /* 0x00007100ff0877ac */ /* 0x000e620008000a00 */
[----:B------:R-:W-:Y:S02]  /*01c0*/  MOV R12, RZ ;  /* 0x000000ff000c7202 */ /* 0x000fe40000000f00 */
[----:B------:R-:W-:Y:S01]  /*01d0*/  MOV R9, R6 ;  /* 0x0000000600097202 */ /* 0x000fe20000000f00 */
[----:B------:R-:W-:Y:S02]  /*01e0*/  ULOP3.LUT UR4, UR7, 0x7ffffff0, URZ, 0xc0, !UPT ;  /* 0x7ffffff007047892 */ /* 0x000fe4000f8ec0ff */
[----:B-1----:R-:W-:Y:S02]  /*01f0*/  UIADD3 UR5, UP1, UPT, UR8, 0x10, URZ ;  /* 0x0000001008057890 */ /* 0x002fe4000ff3e0ff */
[----:B------:R-:W-:Y:S02]  /*0200*/  UIADD3 UR8, UPT, UPT, -UR4, URZ, URZ ;  /* 0x000000ff04087290 */ /* 0x000fe4000fffe1ff */
[----:B------:R-:W-:Y:S01]  /*0210*/  UIADD3.X UR6, UPT, UPT, URZ, UR9, URZ, UP1, !UPT ;  /* 0x00000009ff067290 */ /* 0x000fe20008ffe4ff */
[----:B0-----:R-:W-:-:S03]  /*0220*/  IMAD.WIDE.U32 R2, R8, 0x2, R2 ;  /* 0x0000000208027825 */ /* 0x001fc600078e0002 */
[----:B------:R-:W-:-:S04]  /*0230*/  IADD3 R2, P0, PT, R2, 0x10, RZ ;  /* 0x0000001002027810 */ /* 0x000fc80007f1e0ff */
[----:B------:R-:W-:-:S09]  /*0240*/  IADD3.X R3, PT, PT, RZ, R3, RZ, P0, !PT ;  /* 0x00000003ff037210 */ /* 0x000fd200007fe4ff */
.L_x_10:
[----:B------:R-:W-:Y:S01]  /*0250*/  MOV R4, UR5 ;  /* 0x0000000500047c02 */ /* 0x000fe20008000f00 */
[----:B------:R-:W2:Y:S01]  /*0260*/  LDG.E.U16 R23, desc[UR12][R2.64+-0x10] ;  /* 0xfffff00c02177981 */ /* 0x000ea2000c1e1500 */
[----:B------:R-:W-:-:S03]  /*0270*/  MOV R5, UR6 ;  /* 0x0000000600057c02 */ /* 0x000fc60008000f00 */
[----:B------:R-:W3:Y:S01]  /*0280*/  LDG.E.U16 R25, desc[UR12][R2.64+-0xe] ;  /* 0xfffff20c02197981 */ /* 0x000ee2000c1e1500 */
[----:B------:R-:W-:-:S03]  /*0290*/  IMAD.WIDE R4, R9, 0x2, R4 ;  /* 0x0000000209047825 */ /* 0x000fc600078e0204 */
[----:B------:R-:W4:Y:S04]  /*02a0*/  LDG.E.U16 R15, desc[UR12][R2.64+-0xc] ;  /* 0xfffff40c020f7981 */ /* 0x000f28000c1e1500 */
[----:B------:R-:W2:Y:S04]  /*02b0*/  LDG.E.U16 R24, desc[UR12][R4.64+-0x10] ;  /* 0xfffff00c04187981 */ /* 0x000ea8000c1e1500 */
[----:B------:R-:W3:Y:S04]  /*02c0*/  LDG.E.U16 R26, desc[UR12][R4.64+-0xe] ;  /* 0xfffff20c041a7981 */ /* 0x000ee8000c1e1500 */
[----:B------:R-:W4:Y:S04]  /*02d0*/  LDG.E.U16 R14, desc[UR12][R4.64+-0xc] ;  /* 0xfffff40c040e7981 */ /* 0x000f28000c1e1500 */
[----:B------:R-:W5:Y:S04]  /*02e0*/  LDG.E.U16 R22, desc[UR12][R2.64+-0xa] ;  /* 0xfffff60c02167981 */ /* 0x000f68000c1e1500 */
        /* <DEDUP_REMOVED lines=11> */
[----:B------:R-:W5:Y:S01]  /*03a0*/  LDG.E.U16 R28, desc[UR12][R2.64+0xe] ;  /* 0x00000e0c021c7981 */ /* 0x000f62000c1e1500 */
[----:B--2---:R-:W-:-:S02]  /*03b0*/  HMUL2 R23, R23.H0_H0, R24.H0_H0 ;  /* 0x2000001817177232 */ /* 0x004fc40000000800 */
[----:B---3--:R-:W-:-:S03]  /*03c0*/  HMUL2 R25, R25.H0_H0, R26.H0_H0 ;  /* 0x2000001a19197232 */ /* 0x008fc60000000800 */
[----:B------:R-:W-:Y:S02]  /*03d0*/  HADD2.F32 R23, -RZ, R23.H0_H0 ;  /* 0x20000017ff177230 */ /* 0x000fe40000004100 */
[----:B----4-:R-:W-:Y:S02]  /*03e0*/  HMUL2 R15, R15.H0_H0, R14.H0_H0 ;  /* 0x2000000e0f0f7232 */ /* 0x010fe40000000800 */
[----:B------:R-:W-:Y:S02]  /*03f0*/  HADD2.F32 R14, -RZ, R25.H0_H0 ;  /* 0x20000019ff0e7230 */ /* 0x000fe40000004100 */
[----:B------:R-:W-:Y:S02]  /*0400*/  FADD R23, R23, R12 ;  /* 0x0000000c17177221 */ /* 0x000fe40000000000 */
[----:B------:R-:W2:Y:S01]  /*0410*/  LDG.E.U16 R12, desc[UR12][R2.64] ;  /* 0x0000000c020c7981 */ /* 0x000ea2000c1e1500 */
[----:B-----5:R-:W-:Y:S02]  /*0420*/  HMUL2 R24, R22.H0_H0, R13.H0_H0 ;  /* 0x2000000d16187232 */ /* 0x020fe40000000800 */
[----:B------:R-:W-:Y:S01]  /*0430*/  HADD2.F32 R22, -RZ, R15.H0_H0 ;  /* 0x2000000fff167230 */ /* 0x000fe20000004100 */
[----:B------:R-:W2:Y:S01]  /*0440*/  LDG.E.U16 R13, desc[UR12][R4.64] ;  /* 0x0000000c040d7981 */ /* 0x000ea2000c1e1500 */
[----:B------:R-:W-:-:S03]  /*0450*/  FADD R23, R23, R14 ;  /* 0x0000000e17177221 */ /* 0x000fc60000000000 */
[----:B------:R-:W3:Y:S01]  /*0460*/  LDG.E.U16 R14, desc[UR12][R2.64+0x2] ;  /* 0x0000020c020e7981 */ /* 0x000ee2000c1e1500 */
[----:B------:R-:W-:Y:S02]  /*0470*/  HADD2.F32 R25, -RZ, R24.H0_H0 ;  /* 0x20000018ff197230 */ /* 0x000fe40000004100 */
[----:B------:R-:W-:Y:S01]  /*0480*/  FADD R22, R23, R22 ;  /* 0x0000001617167221 */ /* 0x000fe20000000000 */
[----:B------:R-:W3:Y:S01]  /*0490*/  LDG.E.U16 R15, desc[UR12][R4.64+0x2] ;  /* 0x0000020c040f7981 */ /* 0x000ee2000c1e1500 */
[----:B------:R-:W-:-:S03]  /*04a0*/  HMUL2 R23, R17.H0_H0, R16.H0_H0 ;  /* 0x2000001011177232 */ /* 0x000fc60000000800 */
[----:B------:R-:W4:Y:S01]  /*04b0*/  LDG.E.U16 R16, desc[UR12][R2.64+0x4] ;  /* 0x0000040c02107981 */ /* 0x000f22000c1e1500 */
[----:B------:R-:W-:-:S03]  /*04c0*/  FADD R26, R22, R25 ;  /* 0x00000019161a7221 */ /* 0x000fc60000000000 */
[----:B------:R-:W4:Y:S01]  /*04d0*/  LDG.E.U16 R17, desc[UR12][R4.64+0x4] ;  /* 0x0000040c04117981 */ /* 0x000f22000c1e1500 */
[----:B------:R-:W-:Y:S02]  /*04e0*/  HMUL2 R20, R20.H0_H0, R21.H0_H0 ;  /* 0x2000001514147232 */ /* 0x000fe40000000800 */
[----:B------:R-:W-:Y:S01]  /*04f0*/  HADD2.F32 R25, -RZ, R23.H0_H0 ;  /* 0x20000017ff197230 */ /* 0x000fe20000004100 */
[----:B------:R-:W5:Y:S04]  /*0500*/  LDG.E.U16 R22, desc[UR12][R2.64+0x6] ;  /* 0x0000060c02167981 */ /* 0x000f68000c1e1500 */
[----:B------:R-:W5:Y:S01]  /*0510*/  LDG.E.U16 R21, desc[UR12][R4.64+0x6] ;  /* 0x0000060c04157981 */ /* 0x000f62000c1e1500 */
[----:B------:R-:W-:-:S03]  /*0520*/  HMUL2 R23, R18.H0_H0, R19.H0_H0 ;  /* 0x2000001312177232 */ /* 0x000fc60000000800 */
[----:B------:R-:W5:Y:S01]  /*0530*/  LDG.E.U16 R19, desc[UR12][R2.64+0x8] ;  /* 0x0000080c02137981 */ /* 0x000f62000c1e1500 */
[----:B------:R-:W-:-:S03]  /*0540*/  FADD R26, R26, R25 ;  /* 0x000000191a1a7221 */ /* 0x000fc60000000000 */
[----:B------:R-:W5:Y:S01]  /*0550*/  LDG.E.U16 R18, desc[UR12][R4.64+0x8] ;  /* 0x0000080c04127981 */ /* 0x000f62000c1e1500 */
[----:B------:R-:W-:-:S03]  /*0560*/  HMUL2 R11, R10.H0_H0, R11.H0_H0 ;  /* 0x2000000b0a0b7232 */ /* 0x000fc60000000800 */
[----:B------:R0:W5:Y:S04]  /*0570*/  LDG.E.U16 R25, desc[UR12][R2.64+0xa] ;  /* 0x00000a0c02197981 */ /* 0x000168000c1e1500 */
[----:B------:R-:W5:Y:S04]  /*0580*/  LDG.E.U16 R24, desc[UR12][R4.64+0xa] ;  /* 0x00000a0c04187981 */ /* 0x000f68000c1e1500 */
[----:B------:R1:W5:Y:S01]  /*0590*/  LDG.E.U16 R10, desc[UR12][R4.64+0xc] ;  /* 0x00000c0c040a7981 */ /* 0x000362000c1e1500 */
[----:B------:R-:W-:Y:S02]  /*05a0*/  HADD2.F32 R20, -RZ, R20.H0_H0 ;  /* 0x20000014ff147230 */ /* 0x000fe40000004100 */
[----:B------:R-:W-:-:S03]  /*05b0*/  HADD2.F32 R23, -RZ, R23.H0_H0 ;  /* 0x20000017ff177230 */ /* 0x000fc60000004100 */
[----:B------:R-:W-:Y:S01]  /*05c0*/  FADD R20, R26, R20 ;  /* 0x000000141a147221 */ /* 0x000fe20000000000 */
[----:B------:R-:W-:-:S03]  /*05d0*/  HADD2.F32 R11, -RZ, R11.H0_H0 ;  /* 0x2000000bff0b7230 */ /* 0x000fc60000004100 */
[----:B------:R-:W-:-:S04]  /*05e0*/  FADD R20, R20, R23 ;  /* 0x0000001714147221 */ /* 0x000fc80000000000 */
[----:B------:R-:W-:Y:S01]  /*05f0*/  FADD R11, R20, R11 ;  /* 0x0000000b140b7221 */ /* 0x000fe20000000000 */
[----:B------:R-:W-:Y:S01]  /*0600*/  UIADD3 UR8, UPT, UPT, UR8, 0x10, URZ ;  /* 0x0000001008087890 */ /* 0x000fe2000fffe0ff */
[----:B------:R-:W-:-:S03]  /*0610*/  HMUL2 R27, R28.H0_H0, R27.H0_H0 ;  /* 0x2000001b1c1b7232 */ /* 0x000fc60000000800 */
[----:B------:R-:W-:Y:S01]  /*0620*/  UISETP.NE.AND UP1, UPT, UR8, URZ, UPT ;  /* 0x000000ff0800728c */ /* 0x000fe2000bf25270 */
[----:B0-----:R-:W-:Y:S01]  /*0630*/  IADD3 R2, P0, PT, R2, 0x20, RZ ;  /* 0x0000002002027810 */ /* 0x001fe20007f1e0ff */
[----:B------:R-:W-:Y:S01]  /*0640*/  HADD2.F32 R27, -RZ, R27.H0_H0 ;  /* 0x2000001bff1b7230 */ /* 0x000fe20000004100 */
[----:B------:R-:W-:Y:S02]  /*0650*/  IADD3 R9, PT, PT, R9, 0x10, RZ ;  /* 0x0000001009097810 */ /* 0x000fe40007ffe0ff */
[----:B------:R-:W-:Y:S01]  /*0660*/  IADD3.X R3, PT, PT, RZ, R3, RZ, P0, !PT ;  /* 0x00000003ff037210 */ /* 0x000fe200007fe4ff */
[----:B--2---:R-:W-:-:S05]  /*0670*/  HMUL2 R12, R12.H0_H0, R13.H0_H0 ;  /* 0x2000000d0c0c7232 */ /* 0x004fca0000000800 */
[----:B------:R-:W-:Y:S02]  /*0680*/  HADD2.F32 R12, -RZ, R12.H0_H0 ;  /* 0x2000000cff0c7230 */ /* 0x000fe40000004100 */
[----:B---3--:R-:W-:-:S03]  /*0690*/  HMUL2 R14, R14.H0_H0, R15.H0_H0 ;  /* 0x2000000f0e0e7232 */ /* 0x008fc60000000800 */
[----:B------:R-:W-:Y:S02]  /*06a0*/  FADD R11, R11, R12 ;  /* 0x0000000c0b0b7221 */ /* 0x000fe40000000000 */
[----:B------:R-:W-:Y:S02]  /*06b0*/  HADD2.F32 R14, -RZ, R14.H0_H0 ;  /* 0x2000000eff0e7230 */ /* 0x000fe40000004100 */
[----:B----4-:R-:W-:-:S03]  /*06c0*/  HMUL2 R16, R16.H0_H0, R17.H0_H0 ;  /* 0x2000001110107232 */ /* 0x010fc60000000800 */
[----:B------:R-:W-:Y:S02]  /*06d0*/  FADD R11, R11, R14 ;  /* 0x0000000e0b0b7221 */ /* 0x000fe40000000000 */
[----:B------:R-:W-:Y:S02]  /*06e0*/  HADD2.F32 R16, -RZ, R16.H0_H0 ;  /* 0x20000010ff107230 */ /* 0x000fe40000004100 */
[----:B-----5:R-:W-:-:S03]  /*06f0*/  HMUL2 R21, R22.H0_H0, R21.H0_H0 ;  /* 0x2000001516157232 */ /* 0x020fc60000000800 */
[----:B------:R-:W-:Y:S02]  /*0700*/  FADD R11, R11, R16 ;  /* 0x000000100b0b7221 */ /* 0x000fe40000000000 */
[----:B-1----:R-:W-:Y:S02]  /*0710*/  HADD2.F32 R4, -RZ, R21.H0_H0 ;  /* 0x20000015ff047230 */ /* 0x002fe40000004100 */
[----:B------:R-:W-:-:S03]  /*0720*/  HMUL2 R18, R19.H0_H0, R18.H0_H0 ;  /* 0x2000001213127232 */ /* 0x000fc60000000800 */
[----:B------:R-:W-:Y:S02]  /*0730*/  FADD R4, R11, R4 ;  /* 0x000000040b047221 */ /* 0x000fe40000000000 */
[----:B------:R-:W-:Y:S02]  /*0740*/  HADD2.F32 R5, -RZ, R18.H0_H0 ;  /* 0x20000012ff057230 */ /* 0x000fe40000004100 */
[----:B------:R-:W-:-:S03]  /*0750*/  HMUL2 R24, R25.H0_H0, R24.H0_H0 ;  /* 0x2000001819187232 */ /* 0x000fc60000000800 */
[----:B------:R-:W-:Y:S01]  /*0760*/  FADD R4, R4, R5 ;  /* 0x0000000504047221 */ /* 0x000fe20000000000 */
[----:B------:R-:W-:Y:S02]  /*0770*/  HMUL2 R10, R29.H0_H0, R10.H0_H0 ;  /* 0x2000000a1d0a7232 */ /* 0x000fe40000000800 */
[----:B------:R-:W-:-:S03]  /*0780*/  HADD2.F32 R11, -RZ, R24.H0_H0 ;  /* 0x20000018ff0b7230 */ /* 0x000fc60000004100 */
[----:B------:R-:W-:Y:S02]  /*0790*/  HADD2.F32 R5, -RZ, R10.H0_H0 ;  /* 0x2000000aff057230 */ /* 0x000fe40000004100 */
[----:B------:R-:W-:-:S04]  /*07a0*/  FADD R4, R4, R11 ;  /* 0x0000000b04047221 */ /* 0x000fc80000000000 */
[----:B------:R-:W-:-:S04]  /*07b0*/  FADD R4, R4, R5 ;  /* 0x0000000504047221 */ /* 0x000fc80000000000 */
[----:B------:R-:W-:Y:S01]  /*07c0*/  FADD R12, R4, R27 ;  /* 0x0000001b040c7221 */ /* 0x000fe20000000000 */
[----:B------:R-:W-:Y:S06]  /*07d0*/  BRA.U UP1, `(.L_x_10) ;  /* 0xfffffff9019c7547 */ /* 0x000fec000b83ffff */
.L_x_9:
[----:B------:R-:W-:Y:S05]  /*07e0*/  BRA.U !UP0, `(.L_x_8) ;  /* 0x0000000508c87547 */ /* 0x000fea000b800000 */
[----:B------:R-:W-:Y:S02]  /*07f0*/  UISETP.GE.U32.AND UP0, UPT, UR10, 0x8, UPT ;  /* 0x000000080a00788c */ /* 0x000fe4000bf06070 */
[----:B------:R-:W-:-:S04]  /*0800*/  ULOP3.LUT UR6, UR7, 0x7, URZ, 0xc0, !UPT ;  /* 0x0000000707067892 */ /* 0x000fc8000f8ec0ff */
[----:B------:R-:W-:-:S03]  /*0810*/  UISETP.NE.AND UP1, UPT, UR6, URZ, UPT ;  /* 0x000000ff0600728c */ /* 0x000fc6000bf25270 */
[----:B------:R-:W-:Y:S08]  /*0820*/  BRA.U !UP0, `(.L_x_11) ;  /* 0x0000000108d07547 */ /* 0x000ff0000b800000 */
[----:B------:R-:W0:Y:S01]  /*0830*/  LDC.64 R16, c[0x0][0x380] ;  /* 0x0000e000ff107b82 */ /* 0x000e220000000a00 */
[----:B------:R-:W1:Y:S01]  /*0840*/  LDCU.64 UR8, c[0x0][0x380] ;  /* 0x00007000ff0877ac */ /* 0x000e620008000a00 */
[C---:B------:R-:W-:Y:S02]  /*0850*/  IADD3 R5, PT, PT, R8.reuse, UR4, RZ ;  /* 0x0000000408057c10 */ /* 0x040fe4000fffe0ff */
[----:B------:R-:W-:Y:S02]  /*0860*/  IADD3 R10, P0, PT, R8, UR4, RZ ;  /* 0x00000004080a7c10 */ /* 0x000fe4000ff1e0ff */
[----:B------:R-:W-:Y:S02]  /*0870*/  IADD3 R9, PT, PT, R6, UR4, RZ ;  /* 0x0000000406097c10 */ /* 0x000fe4000fffe0ff */
[----:B------:R-:W2:Y:S01]  /*0880*/  LDC.64 R2, c[0x0][0x388] ;  /* 0x0000e200ff027b82 */ /* 0x000ea20000000a00 */
[----:B0-----:R-:W-:Y:S01]  /*0890*/  IMAD.WIDE.U32 R16, R5, 0x2, R16 ;  /* 0x0000000205107825 */ /* 0x001fe200078e0010 */
[----:B------:R-:W-:-:S02]  /*08a0*/  IADD3.X R5, PT, PT, RZ, RZ, RZ, P0, !PT ;  /* 0x000000ffff057210 */ /* 0x000fc400007fe4ff */
[C---:B-1----:R-:W-:Y:S02]  /*08b0*/  LEA R4, P0, R10.reuse, UR8, 0x1 ;  /* 0x000000080a047c11 */ /* 0x042fe4000f8008ff */
[----:B------:R-:W3:Y:S02]  /*08c0*/  LDG.E.U16 R19, desc[UR12][R16.64] ;  /* 0x0000000c10137981 */ /* 0x000ee4000c1e1500 */
[----:B------:R-:W-:Y:S01]  /*08d0*/  LEA.HI.X R5, R10, UR9, R5, 0x1, P0 ;  /* 0x000000090a057c11 */ /* 0x000fe200080f0c05 */
[----:B--2---:R-:W-:-:S04]  /*08e0*/  IMAD.WIDE R2, R9, 0x2, R2 ;  /* 0x0000000209027825 */ /* 0x004fc800078e0202 */
[----:B------:R-:W2:Y:S04]  /*08f0*/  LDG.E.U16 R21, desc[UR12][R4.64+0x2] ;  /* 0x0000020c04157981 */ /* 0x000ea8000c1e1500 */
[----:B------:R-:W3:Y:S04]  /*0900*/  LDG.E.U16 R22, desc[UR12][R2.64] ;  /* 0x0000000c02167981 */ /* 0x000ee8000c1e1500 */
[----:B------:R-:W2:Y:S04]  /*0910*/  LDG.E.U16 R24, desc[UR12][R2.64+0x2] ;  /* 0x0000020c02187981 */ /* 0x000ea8000c1e1500 */
[----:B------:R-:W4:Y:S04]  /*0920*/  LDG.E.U16 R26, desc[UR12][R2.64+0x4] ;  /* 0x0000040c021a7981 */ /* 0x000f28000c1e1500 */
        /* <DEDUP_REMOVED lines=10> */
[----:B------:R0:W5:Y:S01]  /*09d0*/  LDG.E.U16 R20, desc[UR12][R2.64+0xe] ;  /* 0x00000e0c02147981 */ /* 0x000162000c1e1500 */
[----:B------:R-:W-:Y:S01]  /*09e0*/  UIADD3 UR4, UPT, UPT, UR4, 0x8, URZ ;  /* 0x0000000804047890 */ /* 0x000fe2000fffe0ff */
[----:B---3--:R-:W-:-:S02]  /*09f0*/  HMUL2 R19, R19.H0_H0, R22.H0_H0 ;  /* 0x2000001613137232 */ /* 0x008fc40000000800 */
[----:B--2---:R-:W-:-:S03]  /*0a00*/  HMUL2 R21, R21.H0_H0, R24.H0_H0 ;  /* 0x2000001815157232 */ /* 0x004fc60000000800 */
[----:B------:R-:W-:Y:S02]  /*0a10*/  HADD2.F32 R19, -RZ, R19.H0_H0 ;  /* 0x20000013ff137230 */ /* 0x000fe40000004100 */
[----:B------:R-:W-:-:S03]  /*0a20*/  HADD2.F32 R22, -RZ, R21.H0_H0 ;  /* 0x20000015ff167230 */ /* 0x000fc60000004100 */
[----:B------:R-:W-:Y:S01]  /*0a30*/  FADD R19, R12, R19 ;  /* 0x000000130c137221 */ /* 0x000fe20000000000 */
[----:B----4-:R-:W-:-:S03]  /*0a40*/  HMUL2 R23, R23.H0_H0, R26.H0_H0 ;  /* 0x2000001a17177232 */ /* 0x010fc60000000800 */
[----:B------:R-:W-:Y:S02]  /*0a50*/  FADD R19, R19, R22 ;  /* 0x0000001613137221 */ /* 0x000fe40000000000 */
[----:B------:R-:W-:Y:S02]  /*0a60*/  HADD2.F32 R12, -RZ, R23.H0_H0 ;  /* 0x20000017ff0c7230 */ /* 0x000fe40000004100 */
[----:B-----5:R-:W-:-:S03]  /*0a70*/  HMUL2 R15, R18.H0_H0, R15.H0_H0 ;  /* 0x2000000f120f7232 */ /* 0x020fc60000000800 */
[----:B------:R-:W-:Y:S02]  /*0a80*/  FADD R12, R19, R12 ;  /* 0x0000000c130c7221 */ /* 0x000fe40000000000 */
[----:B------:R-:W-:Y:S02]  /*0a90*/  HADD2.F32 R15, -RZ, R15.H0_H0 ;  /* 0x2000000fff0f7230 */ /* 0x000fe40000004100 */
[----:B------:R-:W-:-:S03]  /*0aa0*/  HMUL2 R9, R10.H0_H0, R9.H0_H0 ;  /* 0x200000090a097232 */ /* 0x000fc60000000800 */
[----:B------:R-:W-:Y:S02]  /*0ab0*/  FADD R12, R12, R15 ;  /* 0x0000000f0c0c7221 */ /* 0x000fe40000000000 */
[----:B------:R-:W-:Y:S02]  /*0ac0*/  HADD2.F32 R9, -RZ, R9.H0_H0 ;  /* 0x20000009ff097230 */ /* 0x000fe40000004100 */
[----:B------:R-:W-:-:S03]  /*0ad0*/  HMUL2 R11, R14.H0_H0, R11.H0_H0 ;  /* 0x2000000b0e0b7232 */ /* 0x000fc60000000800 */
[----:B------:R-:W-:Y:S02]  /*0ae0*/  FADD R9, R12, R9 ;  /* 0x000000090c097221 */ /* 0x000fe40000000000 */
[----:B0-----:R-:W-:Y:S02]  /*0af0*/  HADD2.F32 R2, -RZ, R11.H0_H0 ;  /* 0x2000000bff027230 */ /* 0x001fe40000004100 */
[----:B------:R-:W-:-:S03]  /*0b00*/  HMUL2 R13, R16.H0_H0, R13.H0_H0 ;  /* 0x2000000d100d7232 */ /* 0x000fc60000000800 */
[----:B------:R-:W-:Y:S02]  /*0b10*/  FADD R2, R9, R2 ;  /* 0x0000000209027221 */ /* 0x000fe40000000000 */
[----:B------:R-:W-:Y:S02]  /*0b20*/  HADD2.F32 R13, -RZ, R13.H0_H0 ;  /* 0x2000000dff0d7230 */ /* 0x000fe40000004100 */
[----:B------:R-:W-:-:S03]  /*0b30*/  HMUL2 R17, R17.H0_H0, R20.H0_H0 ;  /* 0x2000001411117232 */ /* 0x000fc60000000800 */
[----:B------:R-:W-:Y:S02]  /*0b40*/  FADD R2, R2, R13 ;  /* 0x0000000d02027221 */ /* 0x000fe40000000000 */
[----:B------:R-:W-:-:S05]  /*0b50*/  HADD2.F32 R17, -RZ, R17.H0_H0 ;  /* 0x20000011ff117230 */ /* 0x000fca0000004100 */
[----:B------:R-:W-:-:S07]  /*0b60*/  FADD R12, R2, R17 ;  /* 0x00000011020c7221 */ /* 0x000fce0000000000 */
.L_x_11:
        /* <DEDUP_REMOVED lines=11> */
[----:B------:R-:W-:Y:S01]  /*0c20*/  IADD3.X R14, PT, PT, RZ, RZ, RZ, P0, !PT ;  /* 0x000000ffff0e7210 */ /* 0x000fe200007fe4ff */
[----:B0-----:R-:W-:Y:S01]  /*0c30*/  IMAD.WIDE.U32 R10, R11, 0x2, R2 ;  /* 0x000000020b0a7825 */ /* 0x001fe200078e0002 */
[----:B-1----:R-:W-:-:S04]  /*0c40*/  LEA R2, P0, R13, UR6, 0x1 ;  /* 0x000000060d027c11 */ /* 0x002fc8000f8008ff */
[----:B------:R-:W-:Y:S01]  /*0c50*/  LEA.HI.X R3, R13, UR7, R14, 0x1, P0 ;  /* 0x000000070d037c11 */ /* 0x000fe200080f0c0e */
[----:B------:R-:W3:Y:S01]  /*0c60*/  LDG.E.U16 R10, desc[UR12][R10.64] ;  /* 0x0000000c0a0a7981 */ /* 0x000ee2000c1e1500 */
[----:B--2---:R-:W-:-:S03]  /*0c70*/  IMAD.WIDE R4, R9, 0x2, R4 ;  /* 0x0000000209047825 */ /* 0x004fc600078e0204 */
[----:B------:R-:W2:Y:S04]  /*0c80*/  LDG.E.U16 R13, desc[UR12][R2.64+0x2] ;  /* 0x0000020c020d7981 */ /* 0x000ea8000c1e1500 */
[----:B------:R-:W3:Y:S04]  /*0c90*/  LDG.E.U16 R9, desc[UR12][R4.64] ;  /* 0x0000000c04097981 */ /* 0x000ee8000c1e1500 */
[----:B------:R-:W2:Y:S04]  /*0ca0*/  LDG.E.U16 R14, desc[UR12][R4.64+0x2] ;  /* 0x0000020c040e7981 */ /* 0x000ea8000c1e1500 */
[----:B------:R-:W4:Y:S04]  /*0cb0*/  LDG.E.U16 R16, desc[UR12][R4.64+0x4] ;  /* 0x0000040c04107981 */ /* 0x000f28000c1e1500 */
[----:B------:R-:W4:Y:S04]  /*0cc0*/  LDG.E.U16 R15, desc[UR12][R2.64+0x4] ;  /* 0x0000040c020f7981 */ /* 0x000f28000c1e1500 */
[----:B------:R-:W5:Y:S04]  /*0cd0*/  LDG.E.U16 R17, desc[UR12][R2.64+0x6] ;  /* 0x0000060c02117981 */ /* 0x000f68000c1e1500 */
[----:B------:R-:W5:Y:S01]  /*0ce0*/  LDG.E.U16 R18, desc[UR12][R4.64+0x6] ;  /* 0x0000060c04127981 */ /* 0x000f62000c1e1500 */
        /* <DEDUP_REMOVED lines=11> */
[----:B------:R-:W-:-:S05]  /*0da0*/  HADD2.F32 R17, -RZ, R17.H0_H0 ;  /* 0x20000011ff117230 */ /* 0x000fca0000004100 */
[----:B------:R-:W-:-:S07]  /*0db0*/  FADD R12, R12, R17 ;  /* 0x000000110c0c7221 */ /* 0x000fce0000000000 */
.L_x_12:
[----:B------:R-:W-:Y:S05]  /*0dc0*/  BRA.U !UP1, `(.L_x_8) ;  /* 0x0000000109507547 */ /* 0x000fea000b800000 */
[----:B------:R-:W0:Y:S01]  /*0dd0*/  LDC.64 R4, c[0x0][0x380] ;  /* 0x0000e000ff047b82 */ /* 0x000e220000000a00 */
[----:B------:R-:W-:Y:S01]  /*0de0*/  IADD3 R9, PT, PT, R8, UR4, RZ ;  /* 0x0000000408097c10 */ /* 0x000fe2000fffe0ff */
[----:B------:R-:W-:Y:S01]  /*0df0*/  UIADD3 UR5, UPT, UPT, -UR5, URZ, URZ ;  /* 0x000000ff05057290 */ /* 0x000fe2000fffe1ff */
[----:B------:R-:W-:-:S05]  /*0e00*/  IADD3 R11, PT, PT, R6, UR4, RZ ;  /* 0x00000004060b7c10 */ /* 0x000fca000fffe0ff */
[----:B------:R-:W1:Y:S01]  /*0e10*/  LDC.64 R2, c[0x0][0x388] ;  /* 0x0000e200ff027b82 */ /* 0x000e620000000a00 */
[----:B0-----:R-:W-:-:S03]  /*0e20*/  IMAD.WIDE.U32 R4, R9, 0x2, R4 ;  /* 0x0000000209047825 */ /* 0x001fc600078e0004 */
[----:B------:R-:W-:Y:S02]  /*0e30*/  MOV R8, R4 ;  /* 0x0000000400087202 */ /* 0x000fe40000000f00 */
[----:B------:R-:W-:-:S07]  /*0e40*/  MOV R9, R5 ;  /* 0x0000000500097202 */ /* 0x000fce0000000f00 */
.L_x_13:
[----:B-1----:R-:W-:Y:S01]  /*0e50*/  IMAD.WIDE R4, R11, 0x2, R2 ;  /* 0x000000020b047825 */ /* 0x002fe200078e0202 */
[----:B------:R0:W2:Y:S05]  /*0e60*/  LDG.E.U16 R6, desc[UR12][R8.64] ;  /* 0x0000000c08067981 */ /* 0x0000aa000c1e1500 */
[----:B------:R-:W2:Y:S01]  /*0e70*/  LDG.E.U16 R5, desc[UR12][R4.64] ;  /* 0x0000000c04057981 */ /* 0x000ea2000c1e1500 */
[----:B------:R-:W-:-:S04]  /*0e80*/  UIADD3 UR5, UPT, UPT, UR5, 0x1, URZ ;  /* 0x0000000105057890 */ /* 0x000fc8000fffe0ff */
[----:B------:R-:W-:Y:S01]  /*0e90*/  UISETP.NE.AND UP0, UPT, UR5, URZ, UPT ;  /* 0x000000ff0500728c */ /* 0x000fe2000bf05270 */
[----:B0-----:R-:W-:Y:S02]  /*0ea0*/  IADD3 R8, P0, PT, R8, 0x2, RZ ;  /* 0x0000000208087810 */ /* 0x001fe40007f1e0ff */
[----:B------:R-:W-:Y:S02]  /*0eb0*/  IADD3 R11, PT, PT, R11, 0x1, RZ ;  /* 0x000000010b0b7810 */ /* 0x000fe40007ffe0ff */
[----:B------:R-:W-:Y:S01]  /*0ec0*/  IADD3.X R9, PT, PT, RZ, R9, RZ, P0, !PT ;  /* 0x00000009ff097210 */ /* 0x000fe200007fe4ff */
[----:B--2---:R-:W-:-:S05]  /*0ed0*/  HMUL2 R5, R6.H0_H0, R5.H0_H0 ;  /* 0x2000000506057232 */ /* 0x004fca0000000800 */
[----:B------:R-:W-:-:S05]  /*0ee0*/  HADD2.F32 R13, -RZ, R5.H0_H0 ;  /* 0x20000005ff0d7230 */ /* 0x000fca0000004100 */
[----:B------:R-:W-:Y:S01]  /*0ef0*/  FADD R12, R13, R12 ;  /* 0x0000000c0d0c7221 */ /* 0x000fe20000000000 */
[----:B------:R-:W-:Y:S06]  /*0f00*/  BRA.U UP0, `(.L_x_13) ;  /* 0xfffffffd00d07547 */ /* 0x000fec000b83ffff */
.L_x_8:
[----:B------:R-:W0:Y:S01]  /*0f10*/  LDC.64 R2, c[0x0][0x390] ;  /* 0x0000e400ff027b82 */ /* 0x000e220000000a00 */
[----:B------:R-:W-:Y:S01]  /*0f20*/  IMAD R7, R7, UR11, R0 ;  /* 0x0000000b07077c24 */ /* 0x000fe2000f8e0200 */
[----:B------:R-:W-:-:S03]  /*0f30*/  F2FP.F16.F32.PACK_AB R12, RZ, R12 ;  /* 0x0000000cff0c723e */ /* 0x000fc600000000ff */
[----:B0-----:R-:W-:-:S05]  /*0f40*/  IMAD.WIDE R2, R7, 0x2, R2 ;  /* 0x0000000207027825 */ /* 0x001fca00078e0202 */
[----:B------:R-:W-:Y:S01]  /*0f50*/  STG.E.U16 desc[UR12][R2.64], R12 ;  /* 0x0000000c02007986 */ /* 0x000fe2000c10150c */
[----:B------:R-:W-:Y:S05]  /*0f60*/  EXIT ;  /* 0x000000000000794d */ /* 0x000fea0003800000 */
.L_x_14:
        /* <DEDUP_REMOVED lines=9> */
.L_x_17:


//--------------------- .nv.shared._Z14mma_matmul_1_1PK6__halfS1_PS_iii --------------------------
	.section	.nv.shared._Z14mma_matmul_1_1PK6__halfS1_PS_iii,"aw",@nobits
	.sectionflags	@""
	.align	2
.nv.shared._Z14mma_matmul_1_1PK6__halfS1_PS_iii:
	.zero		5120


//--------------------- .nv.shared.reserved.0     --------------------------
	.section	.nv.shared.reserved.0,"aw",@nobits
	.weak		__nv_reservedSMEM_offset_0_alias
	.size		__nv_reservedSMEM_offset_0_alias, 0, 64
	.other		__nv_reservedSMEM_offset_0_alias,@"STO_CUDA_RESERVED_SHARED STV_DEFAULT"
__nv_reservedSMEM_offset_0_alias:
	.zero		0
	.zero		64


//--------------------- .nv.constant0._Z14mma_matmul_1_1PK6__halfS1_PS_iii --------------------------
	.section	.nv.constant0._Z14mma_matmul_1_1PK6__halfS1_PS_iii,"a",@progbits
	.sectionflags	@""
	.align	4
.nv.constant0._Z14mma_matmul_1_1PK6__halfS1_PS_iii:
	.zero		932


//--------------------- .nv.constant0._Z14mma_matmul_1_0PK6__halfS1_PS_iii --------------------------
	.section	.nv.constant0._Z14mma_matmul_1_0PK6__halfS1_PS_iii,"a",@progbits
	.sectionflags	@""
	.align	4
.nv.constant0._Z14mma_matmul_1_0PK6__halfS1_PS_iii:
	.zero		932


//--------------------- .nv.constant0._Z10matmul_0_1PK6__halfS1_PS_iii --------------------------
	.section	.nv.constant0._Z10matmul_0_1PK6__halfS1_PS_iii,"a",@progbits
	.sectionflags	@""
	.align	4
.nv.constant0._Z10matmul_0_1PK6__halfS1_PS_iii:
	.zero		932


//--------------------- SYMBOLS --------------------------

	.type		.nv.reservedSmem.offset0,@object
	.size		.nv.reservedSmem.offset0,0x4
	.type		.nv.reservedSmem.cap,@object
	.size		.nv.reservedSmem.cap,0x4
